	.target	sm_100a

	.elftype	@"ET_EXEC"


//--------------------- .note.nv.tkinfo           --------------------------
	.section	.note.nv.tkinfo,"",@"SHT_NOTE"
	.sectionflags	@"SHF_NOTE_NV_TKINFO"
	.tkinfo
        /*0018*/ 	.word	0x00000002
        /*0030*/ 	.string	""
        /*0030*/ 	.string	"ptxas"
        /*0030*/ 	.string	"Cuda compilation tools, release 13.0, V13.0.88"
        /*0030*/ 	.string	"Build cuda_13.0.r13.0/compiler.36424714_0"
        /*0030*/ 	.string	"-arch sm_100a -m 64 "



//--------------------- .note.nv.cuinfo           --------------------------
	.section	.note.nv.cuinfo,"",@"SHT_NOTE"
	.sectionflags	@"SHF_NOTE_NV_CUINFO"
        /*0018*/ 	.short	0x0002
        /*001a*/ 	.short	0x0064
        /*001c*/ 	.short	0x0082
	.zero		2


//--------------------- .nv.info                  --------------------------
	.section	.nv.info,"",@"SHT_CUDA_INFO"
	.align	4


	//----- nvinfo : EIATTR_REGCOUNT
	.align		4
        /*0000*/ 	.byte	0x04, 0x2f
        /*0002*/ 	.short	(.L_19 - .L_18)
	.align		4
.L_18:
        /*0004*/ 	.word	index@(_ZN7cutlass13device_kernelINS_4gemm6kernel13GemmUniversalIN4cute5tupleIJiiiiEEENS1_10collective13CollectiveMmaINS1_35MainloopSm100TmaUmmaWarpSpecializedILi3ELi2ELi4ENS5_IJNS4_1CILi1EEENSA_ILi2EEESB_EEEEENS5_IJNSA_ILi128EEENSA_ILi64EEESG_EEENS_10tfloat32_tENS5_IJlSB_lEEESI_SJ_NS4_8TiledMMAINS4_8MMA_AtomIJNS4_17SM100_MMA_TF32_SSISI_SI_fLi128ELi64ELNS4_4UMMA5MajorE0ELSO_0ELNSN_7ScaleInE0ELSP_0EEEEEENS4_6LayoutINS5_IJSB_SB_SB_EEENS5_IJNSA_ILi0EEESU_SU_EEEEENS5_IJNS4_10UnderscoreESX_SX_EEEEENS4_23SM90_TMA_LOAD_MULTICASTENS4_14ComposedLayoutINS4_7SwizzleILi3ELi4ELi3EEENS4_18smem_ptr_flag_bitsILi32EEENSS_INS5_IJNSA_ILi8EEENSA_ILi32EEEEEENS5_IJS17_SB_EEEEEEEvNS4_8identityENS4_13SM90_TMA_LOADES1B_vS1C_EENS_8epilogue10collective18CollectiveEpilogueINS1F_23Sm100TmaWarpSpecializedILi4ELi2ELi16ELb1ELb0EEEJSH_NS5_IJNSS_ISF_SB_EENSS_INSA_ILi16EEESB_EEEEESI_SJ_SI_SJ_NS1F_6fusion15FusionCallbacksIS1J_NS1O_17LinearCombinationISI_fSI_fLNS_15FloatRoundStyleE2EEESH_S1N_JEEENS4_5SM1004TMEM4LOAD26SM100_TMEM_LOAD_32dp32b16xES1D_NS11_INS12_ILi2ELi4ELi3EEES15_NSS_INS5_IJS16_S1L_EEENS5_IJS1L_SB_EEEEEEENS4_39AutoVectorizingCopyWithAssumedAlignmentILi128EEENS4_14SM90_TMA_STOREES22_S24_S24_EEEvvEEEEvNT_6ParamsE)
        /*0008*/ 	.word	0x00000050


	//----- nvinfo : EIATTR_FRAME_SIZE
	.align		4
.L_19:
        /*000c*/ 	.byte	0x04, 0x11
        /*000e*/ 	.short	(.L_21 - .L_20)
	.align		4
.L_20:
        /*0010*/ 	.word	index@($__internal_2_$__cuda_sm10x_tcgen05_guardrail_trap_unallocated_columns_being_dealloced)
        /*0014*/ 	.word	0x00000000


	//----- nvinfo : EIATTR_FRAME_SIZE
	.align		4
.L_21:
        /*0018*/ 	.byte	0x04, 0x11
        /*001a*/ 	.short	(.L_23 - .L_22)
	.align		4
.L_22:
        /*001c*/ 	.word	index@($__internal_1_$__cuda_sm10x_tcgen05_guardrail_trap_phase_invalid_during_alloc)
        /*0020*/ 	.word	0x00000000


	//----- nvinfo : EIATTR_FRAME_SIZE
	.align		4
.L_23:
        /*0024*/ 	.byte	0x04, 0x11
        /*0026*/ 	.short	(.L_25 - .L_24)
	.align		4
.L_24:
        /*0028*/ 	.word	index@($__internal_0_$__cuda_sm10x_tcgen05_guardrail_trap_col_being_dealloced_not_returned_by_alloc)
        /*002c*/ 	.word	0x00000000


	//----- nvinfo : EIATTR_FRAME_SIZE
	.align		4
.L_25:
        /*0030*/ 	.byte	0x04, 0x11
        /*0032*/ 	.short	(.L_27 - .L_26)
	.align		4
.L_26:
        /*0034*/ 	.word	index@(_ZN7cutlass13device_kernelINS_4gemm6kernel13GemmUniversalIN4cute5tupleIJiiiiEEENS1_10collective13CollectiveMmaINS1_35MainloopSm100TmaUmmaWarpSpecializedILi3ELi2ELi4ENS5_IJNS4_1CILi1EEENSA_ILi2EEESB_EEEEENS5_IJNSA_ILi128EEENSA_ILi64EEESG_EEENS_10tfloat32_tENS5_IJlSB_lEEESI_SJ_NS4_8TiledMMAINS4_8MMA_AtomIJNS4_17SM100_MMA_TF32_SSISI_SI_fLi128ELi64ELNS4_4UMMA5MajorE0ELSO_0ELNSN_7ScaleInE0ELSP_0EEEEEENS4_6LayoutINS5_IJSB_SB_SB_EEENS5_IJNSA_ILi0EEESU_SU_EEEEENS5_IJNS4_10UnderscoreESX_SX_EEEEENS4_23SM90_TMA_LOAD_MULTICASTENS4_14ComposedLayoutINS4_7SwizzleILi3ELi4ELi3EEENS4_18smem_ptr_flag_bitsILi32EEENSS_INS5_IJNSA_ILi8EEENSA_ILi32EEEEEENS5_IJS17_SB_EEEEEEEvNS4_8identityENS4_13SM90_TMA_LOADES1B_vS1C_EENS_8epilogue10collective18CollectiveEpilogueINS1F_23Sm100TmaWarpSpecializedILi4ELi2ELi16ELb1ELb0EEEJSH_NS5_IJNSS_ISF_SB_EENSS_INSA_ILi16EEESB_EEEEESI_SJ_SI_SJ_NS1F_6fusion15FusionCallbacksIS1J_NS1O_17LinearCombinationISI_fSI_fLNS_15FloatRoundStyleE2EEESH_S1N_JEEENS4_5SM1004TMEM4LOAD26SM100_TMEM_LOAD_32dp32b16xES1D_NS11_INS12_ILi2ELi4ELi3EEES15_NSS_INS5_IJS16_S1L_EEENS5_IJS1L_SB_EEEEEEENS4_39AutoVectorizingCopyWithAssumedAlignmentILi128EEENS4_14SM90_TMA_STOREES22_S24_S24_EEEvvEEEEvNT_6ParamsE)
        /*0038*/ 	.word	0x00000000


	//----- nvinfo : EIATTR_MIN_STACK_SIZE
	.align		4
.L_27:
        /*003c*/ 	.byte	0x04, 0x12
        /*003e*/ 	.short	(.L_29 - .L_28)
	.align		4
.L_28:
        /*0040*/ 	.word	index@(_ZN7cutlass13device_kernelINS_4gemm6kernel13GemmUniversalIN4cute5tupleIJiiiiEEENS1_10collective13CollectiveMmaINS1_35MainloopSm100TmaUmmaWarpSpecializedILi3ELi2ELi4ENS5_IJNS4_1CILi1EEENSA_ILi2EEESB_EEEEENS5_IJNSA_ILi128EEENSA_ILi64EEESG_EEENS_10tfloat32_tENS5_IJlSB_lEEESI_SJ_NS4_8TiledMMAINS4_8MMA_AtomIJNS4_17SM100_MMA_TF32_SSISI_SI_fLi128ELi64ELNS4_4UMMA5MajorE0ELSO_0ELNSN_7ScaleInE0ELSP_0EEEEEENS4_6LayoutINS5_IJSB_SB_SB_EEENS5_IJNSA_ILi0EEESU_SU_EEEEENS5_IJNS4_10UnderscoreESX_SX_EEEEENS4_23SM90_TMA_LOAD_MULTICASTENS4_14ComposedLayoutINS4_7SwizzleILi3ELi4ELi3EEENS4_18smem_ptr_flag_bitsILi32EEENSS_INS5_IJNSA_ILi8EEENSA_ILi32EEEEEENS5_IJS17_SB_EEEEEEEvNS4_8identityENS4_13SM90_TMA_LOADES1B_vS1C_EENS_8epilogue10collective18CollectiveEpilogueINS1F_23Sm100TmaWarpSpecializedILi4ELi2ELi16ELb1ELb0EEEJSH_NS5_IJNSS_ISF_SB_EENSS_INSA_ILi16EEESB_EEEEESI_SJ_SI_SJ_NS1F_6fusion15FusionCallbacksIS1J_NS1O_17LinearCombinationISI_fSI_fLNS_15FloatRoundStyleE2EEESH_S1N_JEEENS4_5SM1004TMEM4LOAD26SM100_TMEM_LOAD_32dp32b16xES1D_NS11_INS12_ILi2ELi4ELi3EEES15_NSS_INS5_IJS16_S1L_EEENS5_IJS1L_SB_EEEEEEENS4_39AutoVectorizingCopyWithAssumedAlignmentILi128EEENS4_14SM90_TMA_STOREES22_S24_S24_EEEvvEEEEvNT_6ParamsE)
        /*0044*/ 	.word	0x00000000
.L_29:


//--------------------- .nv.compat                --------------------------
	.section	.nv.compat,"",@"SHT_CUDA_COMPAT_INFO"
	.align	4
        /*0000*/ 	.byte	0x02, 0x09, 0x01, 0x00, 0x02, 0x02, 0x02, 0x00, 0x02, 0x05, 0x05, 0x00, 0x03, 0x07, 0x01, 0x01
        /*0010*/ 	.byte	0x02, 0x03, 0x01, 0x00, 0x02, 0x06, 0x01, 0x00, 0x04, 0x0b, 0x08, 0x00, 0x09, 0x00, 0x00, 0x00
        /*0020*/ 	.byte	0x00, 0x00, 0x00, 0x00


//--------------------- .nv.info._ZN7cutlass13device_kernelINS_4gemm6kernel13GemmUniversalIN4cute5tupleIJiiiiEEENS1_10collective13CollectiveMmaINS1_35MainloopSm100TmaUmmaWarpSpecializedILi3ELi2ELi4ENS5_IJNS4_1CILi1EEENSA_ILi2EEESB_EEEEENS5_IJNSA_ILi128EEENSA_ILi64EEESG_EEENS_10tfloat32_tENS5_IJlSB_lEEESI_SJ_NS4_8TiledMMAINS4_8MMA_AtomIJNS4_17SM100_MMA_TF32_SSISI_SI_fLi128ELi64ELNS4_4UMMA5MajorE0ELSO_0ELNSN_7ScaleInE0ELSP_0EEEEEENS4_6LayoutINS5_IJSB_SB_SB_EEENS5_IJNSA_ILi0EEESU_SU_EEEEENS5_IJNS4_10UnderscoreESX_SX_EEEEENS4_23SM90_TMA_LOAD_MULTICASTENS4_14ComposedLayoutINS4_7SwizzleILi3ELi4ELi3EEENS4_18smem_ptr_flag_bitsILi32EEENSS_INS5_IJNSA_ILi8EEENSA_ILi32EEEEEENS5_IJS17_SB_EEEEEEEvNS4_8identityENS4_13SM90_TMA_LOADES1B_vS1C_EENS_8epilogue10collective18CollectiveEpilogueINS1F_23Sm100TmaWarpSpecializedILi4ELi2ELi16ELb1ELb0EEEJSH_NS5_IJNSS_ISF_SB_EENSS_INSA_ILi16EEESB_EEEEESI_SJ_SI_SJ_NS1F_6fusion15FusionCallbacksIS1J_NS1O_17LinearCombinationISI_fSI_fLNS_15FloatRoundStyleE2EEESH_S1N_JEEENS4_5SM1004TMEM4LOAD26SM100_TMEM_LOAD_32dp32b16xES1D_NS11_INS12_ILi2ELi4ELi3EEES15_NSS_INS5_IJS16_S1L_EEENS5_IJS1L_SB_EEEEEEENS4_39AutoVectorizingCopyWithAssumedAlignmentILi128EEENS4_14SM90_TMA_STOREES22_S24_S24_EEEvvEEEEvNT_6ParamsE --------------------------
	.section	.nv.info._ZN7cutlass13device_kernelINS_4gemm6kernel13GemmUniversalIN4cute5tupleIJiiiiEEENS1_10collective13CollectiveMmaINS1_35MainloopSm100TmaUmmaWarpSpecializedILi3ELi2ELi4ENS5_IJNS4_1CILi1EEENSA_ILi2EEESB_EEEEENS5_IJNSA_ILi128EEENSA_ILi64EEESG_EEENS_10tfloat32_tENS5_IJlSB_lEEESI_SJ_NS4_8TiledMMAINS4_8MMA_AtomIJNS4_17SM100_MMA_TF32_SSISI_SI_fLi128ELi64ELNS4_4UMMA5MajorE0ELSO_0ELNSN_7ScaleInE0ELSP_0EEEEEENS4_6LayoutINS5_IJSB_SB_SB_EEENS5_IJNSA_ILi0EEESU_SU_EEEEENS5_IJNS4_10UnderscoreESX_SX_EEEEENS4_23SM90_TMA_LOAD_MULTICASTENS4_14ComposedLayoutINS4_7SwizzleILi3ELi4ELi3EEENS4_18smem_ptr_flag_bitsILi32EEENSS_INS5_IJNSA_ILi8EEENSA_ILi32EEEEEENS5_IJS17_SB_EEEEEEEvNS4_8identityENS4_13SM90_TMA_LOADES1B_vS1C_EENS_8epilogue10collective18CollectiveEpilogueINS1F_23Sm100TmaWarpSpecializedILi4ELi2ELi16ELb1ELb0EEEJSH_NS5_IJNSS_ISF_SB_EENSS_INSA_ILi16EEESB_EEEEESI_SJ_SI_SJ_NS1F_6fusion15FusionCallbacksIS1J_NS1O_17LinearCombinationISI_fSI_fLNS_15FloatRoundStyleE2EEESH_S1N_JEEENS4_5SM1004TMEM4LOAD26SM100_TMEM_LOAD_32dp32b16xES1D_NS11_INS12_ILi2ELi4ELi3EEES15_NSS_INS5_IJS16_S1L_EEENS5_IJS1L_SB_EEEEEEENS4_39AutoVectorizingCopyWithAssumedAlignmentILi128EEENS4_14SM90_TMA_STOREES22_S24_S24_EEEvvEEEEvNT_6ParamsE,"",@"SHT_CUDA_INFO"
	.sectionflags	@""
	.align	4


	//----- nvinfo : EIATTR_CUDA_API_VERSION
	.align		4
        /*0000*/ 	.byte	0x04, 0x37
        /*0002*/ 	.short	(.L_31 - .L_30)
.L_30:
        /*0004*/ 	.word	0x00000082


	//----- nvinfo : EIATTR_KPARAM_INFO
	.align		4
.L_31:
        /*0008*/ 	.byte	0x04, 0x17
        /*000a*/ 	.short	(.L_33 - .L_32)
.L_32:
        /*000c*/ 	.word	0x00000000
        /*0010*/ 	.short	0x0000
        /*0012*/ 	.short	0x0000
        /*0014*/ 	.byte	0x00, 0xf0, 0x01, 0x20


	//----- nvinfo : EIATTR_AT_ENTRY_FRAGMENTS
	.align		4
.L_33:
        /*0018*/ 	.byte	0x04, 0x4f
        /*001a*/ 	.short	(.L_35 - .L_34)


	//   ....[0]....
.L_34:
        /*001c*/ 	.word	0x00000006


	//----- nvinfo : EIATTR_RESERVED_SMEM_USED
	.align		4
.L_35:
        /*0020*/ 	.byte	0x01, 0x41
	.zero		2


	//----- nvinfo : EIATTR_SPARSE_MMA_MASK
	.align		4
        /*0024*/ 	.byte	0x03, 0x50
        /*0026*/ 	.short	0x0000


	//----- nvinfo : EIATTR_TCGEN05_1CTA_USED
	.align		4
        /*0028*/ 	.byte	0x01, 0x51
	.zero		2


	//----- nvinfo : EIATTR_MAXREG_COUNT
	.align		4
        /*002c*/ 	.byte	0x03, 0x1b
        /*002e*/ 	.short	0x00ff


	//----- nvinfo : EIATTR_NUM_BARRIERS
	.align		4
        /*0030*/ 	.byte	0x02, 0x4c
        /*0032*/ 	.byte	0x07
	.zero		1


	//----- nvinfo : EIATTR_EXTERNS
	.align		4
        /*0034*/ 	.byte	0x04, 0x0f
        /*0036*/ 	.short	(.L_37 - .L_36)


	//   ....[0]....
	.align		4
.L_36:
        /*0038*/ 	.word	index@(__assertfail)


	//----- nvinfo : EIATTR_MERCURY_ISA_VERSION
	.align		4
.L_37:
        /*003c*/ 	.byte	0x03, 0x5f
        /*003e*/ 	.short	0x0101


	//----- nvinfo : EIATTR_INT_WARP_WIDE_INSTR_OFFSETS
	.align		4
        /*0040*/ 	.byte	0x04, 0x31
        /*0042*/ 	.short	(.L_39 - .L_38)


	//   ....[0]....
.L_38:
        /*0044*/ 	.word	0x00003f00


	//   ....[1]....
        /*0048*/ 	.word	0x00003f20


	//   ....[2]....
        /*004c*/ 	.word	0x00003f50


	//   ....[3]....
        /*0050*/ 	.word	0x00004a90


	//   ....[4]....
        /*0054*/ 	.word	0x00004b00


	//   ....[5]....
        /*0058*/ 	.word	0x00004be0


	//   ....[6]....
        /*005c*/ 	.word	0x00004c60


	//   ....[7]....
        /*0060*/ 	.word	0x00004d60


	//   ....[8]....
        /*0064*/ 	.word	0x00004de0


	//   ....[9]....
        /*0068*/ 	.word	0x00004ed0


	//   ....[10]....
        /*006c*/ 	.word	0x00004f80


	//----- nvinfo : EIATTR_COOP_GROUP_MASK_REGIDS
	.align		4
.L_39:
        /*0070*/ 	.byte	0x04, 0x29
        /*0072*/ 	.short	(.L_41 - .L_40)


	//   ....[0]....
.L_40:
        /*0074*/ 	.word	0xffffffff


	//   ....[1]....
        /*0078*/ 	.word	0xffffffff


	//   ....[2]....
        /*007c*/ 	.word	0xffffffff


	//   ....[3]....
        /*0080*/ 	.word	0xffffffff


	//   ....[4]....
        /*0084*/ 	.word	0xffffffff


	//   ....[5]....
        /*0088*/ 	.word	0xffffffff


	//   ....[6]....
        /*008c*/ 	.word	0xffffffff


	//   ....[7]....
        /*0090*/ 	.word	0xffffffff


	//   ....[8]....
        /*0094*/ 	.word	0xffffffff


	//   ....[9]....
        /*0098*/ 	.word	0xffffffff


	//   ....[10]....
        /*009c*/ 	.word	0xffffffff


	//   ....[11]....
        /*00a0*/ 	.word	0xffffffff


	//   ....[12]....
        /*00a4*/ 	.word	0xffffffff


	//   ....[13]....
        /*00a8*/ 	.word	0xffffffff


	//----- nvinfo : EIATTR_COOP_GROUP_INSTR_OFFSETS
	.align		4
.L_41:
        /*00ac*/ 	.byte	0x04, 0x28
        /*00ae*/ 	.short	(.L_43 - .L_42)


	//   ....[0]....
.L_42:
        /*00b0*/ 	.word	0x00000080


	//   ....[1]....
        /*00b4*/ 	.word	0x000004f0


	//   ....[2]....
        /*00b8*/ 	.word	0x00000680


	//   ....[3]....
        /*00bc*/ 	.word	0x00000820


	//   ....[4]....
        /*00c0*/ 	.word	0x00000920


	//   ....[5]....
        /*00c4*/ 	.word	0x00000a90


	//   ....[6]....
        /*00c8*/ 	.word	0x00000c30


	//   ....[7]....
        /*00cc*/ 	.word	0x00000de0


	//   ....[8]....
        /*00d0*/ 	.word	0x00002170


	//   ....[9]....
        /*00d4*/ 	.word	0x00002f90


	//   ....[10]....
        /*00d8*/ 	.word	0x000031a0


	//   ....[11]....
        /*00dc*/ 	.word	0x000031d0


	//   ....[12]....
        /*00e0*/ 	.word	0x00003de0


	//   ....[13]....
        /*00e4*/ 	.word	0x00004010


	//----- nvinfo : EIATTR_VRC_CTA_INIT_COUNT
	.align		4
.L_43:
        /*00e8*/ 	.byte	0x02, 0x4a
        /*00ea*/ 	.byte	0x80
	.zero		1


	//----- nvinfo : EIATTR_SYSCALL_OFFSETS
	.align		4
        /*00ec*/ 	.byte	0x04, 0x46
        /*00ee*/ 	.short	(.L_45 - .L_44)


	//   ....[0]....
.L_44:
        /*00f0*/ 	.word	0x00005bd0


	//   ....[1]....
        /*00f4*/ 	.word	0x00005cc0


	//   ....[2]....
        /*00f8*/ 	.word	0x00006490


	//   ....[3]....
        /*00fc*/ 	.word	0x00006e10


	//   ....[4]....
        /*0100*/ 	.word	0x00007770


	//   ....[5]....
        /*0104*/ 	.word	0x000080d0


	//----- nvinfo : EIATTR_MBARRIER_INSTR_OFFSETS
	.align		4
.L_45:
        /*0108*/ 	.byte	0x04, 0x39
        /*010a*/ 	.short	(.L_47 - .L_46)


	//   ....[0]....
.L_46:
        /*010c*/ 	.word	0x00000610
        /*0110*/ 	.word	0x000000ff
        /*0114*/ 	.word	0x00000000
        /*0118*/ 	.short	0x0100
        /*011a*/ 	.byte	0x04
	.zero		1


	//   ....[1]....
        /*011c*/ 	.word	0x00000620
        /*0120*/ 	.word	0x000000ff
        /*0124*/ 	.word	0x00000018
        /*0128*/ 	.short	0x0100
        /*012a*/ 	.byte	0x04
	.zero		1


	//   ....[2]....
        /*012c*/ 	.word	0x00000630
        /*0130*/ 	.word	0x000000ff
        /*0134*/ 	.word	0x00000008
        /*0138*/ 	.short	0x0100
        /*013a*/ 	.byte	0x04
	.zero		1


	//   ....[3]....
        /*013c*/ 	.word	0x00000640
        /*0140*/ 	.word	0x000000ff
        /*0144*/ 	.word	0x00000020
        /*0148*/ 	.short	0x0100
        /*014a*/ 	.byte	0x04
	.zero		1


	//   ....[4]....
        /*014c*/ 	.word	0x00000650
        /*0150*/ 	.word	0x000000ff
        /*0154*/ 	.word	0x00000010
        /*0158*/ 	.short	0x0100
        /*015a*/ 	.byte	0x04
	.zero		1


	//   ....[5]....
        /*015c*/ 	.word	0x00000660
        /*0160*/ 	.word	0x000000ff
        /*0164*/ 	.word	0x00000028
        /*0168*/ 	.short	0x0100
        /*016a*/ 	.byte	0x04
	.zero		1


	//   ....[6]....
        /*016c*/ 	.word	0x00000790
        /*0170*/ 	.word	0x000000ff
        /*0174*/ 	.word	0x00000030
        /*0178*/ 	.short	0x0100
        /*017a*/ 	.byte	0x04
	.zero		1


	//   ....[7]....
        /*017c*/ 	.word	0x000007a0
        /*0180*/ 	.word	0x000000ff
        /*0184*/ 	.word	0x00000050
        /*0188*/ 	.short	0x0100
        /*018a*/ 	.byte	0x04
	.zero		1


	//   ....[8]....
        /*018c*/ 	.word	0x000007b0
        /*0190*/ 	.word	0x000000ff
        /*0194*/ 	.word	0x00000038
        /*0198*/ 	.short	0x0100
        /*019a*/ 	.byte	0x04
	.zero		1


	//   ....[9]....
        /*019c*/ 	.word	0x000007c0
        /*01a0*/ 	.word	0x000000ff
        /*01a4*/ 	.word	0x00000058
        /*01a8*/ 	.short	0x0100
        /*01aa*/ 	.byte	0x04
	.zero		1


	//   ....[10]....
        /*01ac*/ 	.word	0x000007d0
        /*01b0*/ 	.word	0x000000ff
        /*01b4*/ 	.word	0x00000040
        /*01b8*/ 	.short	0x0100
        /*01ba*/ 	.byte	0x04
	.zero		1


	//   ....[11]....
        /*01bc*/ 	.word	0x000007e0
        /*01c0*/ 	.word	0x000000ff
        /*01c4*/ 	.word	0x00000060
        /*01c8*/ 	.short	0x0100
        /*01ca*/ 	.byte	0x04
	.zero		1


	//   ....[12]....
        /*01cc*/ 	.word	0x000007f0
        /*01d0*/ 	.word	0x000000ff
        /*01d4*/ 	.word	0x00000048
        /*01d8*/ 	.short	0x0100
        /*01da*/ 	.byte	0x04
	.zero		1


	//   ....[13]....
        /*01dc*/ 	.word	0x00000800
        /*01e0*/ 	.word	0x000000ff
        /*01e4*/ 	.word	0x00000068
        /*01e8*/ 	.short	0x0100
        /*01ea*/ 	.byte	0x04
	.zero		1


	//   ....[14]....
        /*01ec*/ 	.word	0x000008f0
        /*01f0*/ 	.word	0x000000ff
        /*01f4*/ 	.word	0x00000070
        /*01f8*/ 	.short	0x0100
        /*01fa*/ 	.byte	0x06
	.zero		1


	//   ....[15]....
        /*01fc*/ 	.word	0x00000900
        /*0200*/ 	.word	0x000000ff
        /*0204*/ 	.word	0x00000078
        /*0208*/ 	.short	0x0100
        /*020a*/ 	.byte	0x06
	.zero		1


	//   ....[16]....
        /*020c*/ 	.word	0x00000a40
        /*0210*/ 	.word	0x000000ff
        /*0214*/ 	.word	0x00000080
        /*0218*/ 	.short	0x0100
        /*021a*/ 	.byte	0x06
	.zero		1


	//   ....[17]....
        /*021c*/ 	.word	0x00000a50
        /*0220*/ 	.word	0x000000ff
        /*0224*/ 	.word	0x00000090
        /*0228*/ 	.short	0x0100
        /*022a*/ 	.byte	0x06
	.zero		1


	//   ....[18]....
        /*022c*/ 	.word	0x00000a60
        /*0230*/ 	.word	0x000000ff
        /*0234*/ 	.word	0x00000088
        /*0238*/ 	.short	0x0100
        /*023a*/ 	.byte	0x06
	.zero		1


	//   ....[19]....
        /*023c*/ 	.word	0x00000a70
        /*0240*/ 	.word	0x000000ff
        /*0244*/ 	.word	0x00000098
        /*0248*/ 	.short	0x0100
        /*024a*/ 	.byte	0x06
	.zero		1


	//   ....[20]....
        /*024c*/ 	.word	0x00000ba0
        /*0250*/ 	.word	0x000000ff
        /*0254*/ 	.word	0x000000a0
        /*0258*/ 	.short	0x0100
        /*025a*/ 	.byte	0x04
	.zero		1


	//   ....[21]....
        /*025c*/ 	.word	0x00000bb0
        /*0260*/ 	.word	0x000000ff
        /*0264*/ 	.word	0x000000c0
        /*0268*/ 	.short	0x0100
        /*026a*/ 	.byte	0x04
	.zero		1


	//   ....[22]....
        /*026c*/ 	.word	0x00000bc0
        /*0270*/ 	.word	0x000000ff
        /*0274*/ 	.word	0x000000a8
        /*0278*/ 	.short	0x0100
        /*027a*/ 	.byte	0x04
	.zero		1


	//   ....[23]....
        /*027c*/ 	.word	0x00000bd0
        /*0280*/ 	.word	0x000000ff
        /*0284*/ 	.word	0x000000c8
        /*0288*/ 	.short	0x0100
        /*028a*/ 	.byte	0x04
	.zero		1


	//   ....[24]....
        /*028c*/ 	.word	0x00000be0
        /*0290*/ 	.word	0x000000ff
        /*0294*/ 	.word	0x000000b0
        /*0298*/ 	.short	0x0100
        /*029a*/ 	.byte	0x04
	.zero		1


	//   ....[25]....
        /*029c*/ 	.word	0x00000bf0
        /*02a0*/ 	.word	0x000000ff
        /*02a4*/ 	.word	0x000000d0
        /*02a8*/ 	.short	0x0100
        /*02aa*/ 	.byte	0x04
	.zero		1


	//   ....[26]....
        /*02ac*/ 	.word	0x00000c00
        /*02b0*/ 	.word	0x000000ff
        /*02b4*/ 	.word	0x000000b8
        /*02b8*/ 	.short	0x0100
        /*02ba*/ 	.byte	0x04
	.zero		1


	//   ....[27]....
        /*02bc*/ 	.word	0x00000c10
        /*02c0*/ 	.word	0x000000ff
        /*02c4*/ 	.word	0x000000d8
        /*02c8*/ 	.short	0x0100
        /*02ca*/ 	.byte	0x04
	.zero		1


	//   ....[28]....
        /*02cc*/ 	.word	0x00000d00
        /*02d0*/ 	.word	0x000000ff
        /*02d4*/ 	.word	0x000000e0
        /*02d8*/ 	.short	0x0100
        /*02da*/ 	.byte	0x04
	.zero		1


	//   ....[29]....
        /*02dc*/ 	.word	0x00000d10
        /*02e0*/ 	.word	0x000000ff
        /*02e4*/ 	.word	0x000000f0
        /*02e8*/ 	.short	0x0100
        /*02ea*/ 	.byte	0x04
	.zero		1


	//   ....[30]....
        /*02ec*/ 	.word	0x00000d20
        /*02f0*/ 	.word	0x000000ff
        /*02f4*/ 	.word	0x000000e8
        /*02f8*/ 	.short	0x0100
        /*02fa*/ 	.byte	0x04
	.zero		1


	//   ....[31]....
        /*02fc*/ 	.word	0x00000d30
        /*0300*/ 	.word	0x000000ff
        /*0304*/ 	.word	0x000000f8
        /*0308*/ 	.short	0x0100
        /*030a*/ 	.byte	0x04
	.zero		1


	//   ....[32]....
        /*030c*/ 	.word	0x00001870
        /*0310*/ 	.word	0x00000003
        /*0314*/ 	.word	0x000000f0
        /*0318*/ 	.short	0x010a
        /*031a*/ 	.byte	0xff
	.zero		1


	//   ....[33]....
        /*031c*/ 	.word	0x000018a0
        /*0320*/ 	.word	0x00000003
        /*0324*/ 	.word	0x000000e0
        /*0328*/ 	.short	0x0101
        /*032a*/ 	.byte	0xff
	.zero		1


	//   ....[34]....
        /*032c*/ 	.word	0x00001970
        /*0330*/ 	.word	0x000000ff
        /*0334*/ 	.word	0x00000018
        /*0338*/ 	.short	0x010a
        /*033a*/ 	.byte	0x04
	.zero		1


	//   ....[35]....
        /*033c*/ 	.word	0x000019f0
        /*0340*/ 	.word	0x000000ff
        /*0344*/ 	.word	0x00000018
        /*0348*/ 	.short	0x010a
        /*034a*/ 	.byte	0x21
	.zero		1


	//   ....[36]....
        /*034c*/ 	.word	0x00001b80
        /*0350*/ 	.word	0x000000ff
        /*0354*/ 	.word	0x00000018
        /*0358*/ 	.short	0x010a
        /*035a*/ 	.byte	0x05
	.zero		1


	//   ....[37]....
        /*035c*/ 	.word	0x00001d70
        /*0360*/ 	.word	0x000000ff
        /*0364*/ 	.word	0x00000078
        /*0368*/ 	.short	0x0101
        /*036a*/ 	.byte	0x0d
	.zero		1


	//   ....[38]....
        /*036c*/ 	.word	0x00001d90
        /*0370*/ 	.word	0x000000ff
        /*0374*/ 	.word	0x00000018
        /*0378*/ 	.short	0x010a
        /*037a*/ 	.byte	0x04
	.zero		1


	//   ....[39]....
        /*037c*/ 	.word	0x00001e10
        /*0380*/ 	.word	0x000000ff
        /*0384*/ 	.word	0x00000018
        /*0388*/ 	.short	0x010a
        /*038a*/ 	.byte	0x21
	.zero		1


	//   ....[40]....
        /*038c*/ 	.word	0x00001fa0
        /*0390*/ 	.word	0x000000ff
        /*0394*/ 	.word	0x00000018
        /*0398*/ 	.short	0x010a
        /*039a*/ 	.byte	0x05
	.zero		1


	//   ....[41]....
        /*039c*/ 	.word	0x000021a0
        /*03a0*/ 	.word	0x00000003
        /*03a4*/ 	.word	0x00000080
        /*03a8*/ 	.short	0x010a
        /*03aa*/ 	.byte	0xff
	.zero		1


	//   ....[42]....
        /*03ac*/ 	.word	0x000022f0
        /*03b0*/ 	.word	0x00000000
        /*03b4*/ 	.word	0x00000000
        /*03b8*/ 	.short	0x0101
        /*03ba*/ 	.byte	0xff
	.zero		1


	//   ....[43]....
        /*03bc*/ 	.word	0x000028a0
        /*03c0*/ 	.word	0x000000ff
        /*03c4*/ 	.word	0x00000000
        /*03c8*/ 	.short	0x010a
        /*03ca*/ 	.byte	0x04
	.zero		1


	//   ....[44]....
        /*03cc*/ 	.word	0x00002930
        /*03d0*/ 	.word	0x000000ff
        /*03d4*/ 	.word	0x00000000
        /*03d8*/ 	.short	0x010a
        /*03da*/ 	.byte	0x05
	.zero		1


	//   ....[45]....
        /*03dc*/ 	.word	0x000029d0
        /*03e0*/ 	.word	0x00000000
        /*03e4*/ 	.word	0x00000000
        /*03e8*/ 	.short	0x010a
        /*03ea*/ 	.byte	0xff
	.zero		1


	//   ....[46]....
        /*03ec*/ 	.word	0x00002af0
        /*03f0*/ 	.word	0x00000002
        /*03f4*/ 	.word	0x000000e0
        /*03f8*/ 	.short	0x010a
        /*03fa*/ 	.byte	0xff
	.zero		1


	//   ....[47]....
        /*03fc*/ 	.word	0x00002b50
        /*0400*/ 	.word	0x00000004
        /*0404*/ 	.word	0x00000000
        /*0408*/ 	.short	0x0101
        /*040a*/ 	.byte	0xff
	.zero		1


	//   ....[48]....
        /*040c*/ 	.word	0x00002b70
        /*0410*/ 	.word	0x000000ff
        /*0414*/ 	.word	0x00000090
        /*0418*/ 	.short	0x010a
        /*041a*/ 	.byte	0x04
	.zero		1


	//   ....[49]....
        /*041c*/ 	.word	0x00002c90
        /*0420*/ 	.word	0x00000002
        /*0424*/ 	.word	0x00000080
        /*0428*/ 	.short	0x010a
        /*042a*/ 	.byte	0xff
	.zero		1


	//   ....[50]....
        /*042c*/ 	.word	0x00002da0
        /*0430*/ 	.word	0x00000002
        /*0434*/ 	.word	0x00000000
        /*0438*/ 	.short	0x0101
        /*043a*/ 	.byte	0xff
	.zero		1


	//   ....[51]....
        /*043c*/ 	.word	0x00002e30
        /*0440*/ 	.word	0x000000ff
        /*0444*/ 	.word	0x00000090
        /*0448*/ 	.short	0x0106
        /*044a*/ 	.byte	0x04
	.zero		1


	//   ....[52]....
        /*044c*/ 	.word	0x00002e50
        /*0450*/ 	.word	0x000000ff
        /*0454*/ 	.word	0x00000090
        /*0458*/ 	.short	0x010a
        /*045a*/ 	.byte	0x04
	.zero		1


	//   ....[53]....
        /*045c*/ 	.word	0x00002ee0
        /*0460*/ 	.word	0x000000ff
        /*0464*/ 	.word	0x00000090
        /*0468*/ 	.short	0x0106
        /*046a*/ 	.byte	0x07
	.zero		1


	//   ....[54]....
        /*046c*/ 	.word	0x00002f20
        /*0470*/ 	.word	0x00000000
        /*0474*/ 	.word	0x00000090
        /*0478*/ 	.short	0x010a
        /*047a*/ 	.byte	0xff
	.zero		1


	//   ....[55]....
        /*047c*/ 	.word	0x000034f0
        /*0480*/ 	.word	0x00000000
        /*0484*/ 	.word	0x00000080
        /*0488*/ 	.short	0x010a
        /*048a*/ 	.byte	0xff
	.zero		1


	//   ....[56]....
        /*048c*/ 	.word	0x00003600
        /*0490*/ 	.word	0x00000003
        /*0494*/ 	.word	0x00000000
        /*0498*/ 	.short	0x0101
        /*049a*/ 	.byte	0xff
	.zero		1


	//   ....[57]....
        /*049c*/ 	.word	0x00003610
        /*04a0*/ 	.word	0x000000ff
        /*04a4*/ 	.word	0x00000000
        /*04a8*/ 	.short	0x010a
        /*04aa*/ 	.byte	0x04
	.zero		1


	//   ....[58]....
        /*04ac*/ 	.word	0x00003630
        /*04b0*/ 	.word	0x000000ff
        /*04b4*/ 	.word	0x000000c0
        /*04b8*/ 	.short	0x010a
        /*04ba*/ 	.byte	0x2d
	.zero		1


	//   ....[59]....
        /*04bc*/ 	.word	0x00003700
        /*04c0*/ 	.word	0x000000ff
        /*04c4*/ 	.word	0x00000000
        /*04c8*/ 	.short	0x010a
        /*04ca*/ 	.byte	0x07
	.zero		1


	//   ....[60]....
        /*04cc*/ 	.word	0x00003840
        /*04d0*/ 	.word	0x000000ff
        /*04d4*/ 	.word	0x00000000
        /*04d8*/ 	.short	0x010a
        /*04da*/ 	.byte	0x04
	.zero		1


	//   ....[61]....
        /*04dc*/ 	.word	0x00003c10
        /*04e0*/ 	.word	0x000000ff
        /*04e4*/ 	.word	0x00000000
        /*04e8*/ 	.short	0x010a
        /*04ea*/ 	.byte	0x04
	.zero		1


	//   ....[62]....
        /*04ec*/ 	.word	0x00003ca0
        /*04f0*/ 	.word	0x000000ff
        /*04f4*/ 	.word	0x00000000
        /*04f8*/ 	.short	0x010a
        /*04fa*/ 	.byte	0x05
	.zero		1


	//   ....[63]....
        /*04fc*/ 	.word	0x00003d30
        /*0500*/ 	.word	0x000000ff
        /*0504*/ 	.word	0x00000000
        /*0508*/ 	.short	0x010a
        /*050a*/ 	.byte	0x05
	.zero		1


	//   ....[64]....
        /*050c*/ 	.word	0x00003dc0
        /*0510*/ 	.word	0x000000ff
        /*0514*/ 	.word	0x00000000
        /*0518*/ 	.short	0x010a
        /*051a*/ 	.byte	0x04
	.zero		1


	//   ....[65]....
        /*051c*/ 	.word	0x00004290
        /*0520*/ 	.word	0x0000000c
        /*0524*/ 	.word	0x00000080
        /*0528*/ 	.short	0x010a
        /*052a*/ 	.byte	0xff
	.zero		1


	//   ....[66]....
        /*052c*/ 	.word	0x00004400
        /*0530*/ 	.word	0x00000000
        /*0534*/ 	.word	0x00000000
        /*0538*/ 	.short	0x0101
        /*053a*/ 	.byte	0xff
	.zero		1


	//   ....[67]....
        /*053c*/ 	.word	0x00004890
        /*0540*/ 	.word	0x000000ff
        /*0544*/ 	.word	0x00000078
        /*0548*/ 	.short	0x010a
        /*054a*/ 	.byte	0x15
	.zero		1


	//   ....[68]....
        /*054c*/ 	.word	0x00004a10
        /*0550*/ 	.word	0x000000ff
        /*0554*/ 	.word	0x00000050
        /*0558*/ 	.short	0x010a
        /*055a*/ 	.byte	0x15
	.zero		1


	//   ....[69]....
        /*055c*/ 	.word	0x00004b90
        /*0560*/ 	.word	0x000000ff
        /*0564*/ 	.word	0x00000030
        /*0568*/ 	.short	0x010b
        /*056a*/ 	.byte	0x15
	.zero		1


	//   ....[70]....
        /*056c*/ 	.word	0x00004ba0
        /*0570*/ 	.word	0x000000ff
        /*0574*/ 	.word	0x00000000
        /*0578*/ 	.short	0x0101
        /*057a*/ 	.byte	0x06
	.zero		1


	//   ....[71]....
        /*057c*/ 	.word	0x00004bb0
        /*0580*/ 	.word	0x000000ff
        /*0584*/ 	.word	0x00000058
        /*0588*/ 	.short	0x010a
        /*058a*/ 	.byte	0x15
	.zero		1


	//   ....[72]....
        /*058c*/ 	.word	0x00004d10
        /*0590*/ 	.word	0x000000ff
        /*0594*/ 	.word	0x00000038
        /*0598*/ 	.short	0x010b
        /*059a*/ 	.byte	0x15
	.zero		1


	//   ....[73]....
        /*059c*/ 	.word	0x00004d20
        /*05a0*/ 	.word	0x000000ff
        /*05a4*/ 	.word	0x00000000
        /*05a8*/ 	.short	0x0101
        /*05aa*/ 	.byte	0x06
	.zero		1


	//   ....[74]....
        /*05ac*/ 	.word	0x00004d30
        /*05b0*/ 	.word	0x000000ff
        /*05b4*/ 	.word	0x00000060
        /*05b8*/ 	.short	0x010a
        /*05ba*/ 	.byte	0x15
	.zero		1


	//   ....[75]....
        /*05bc*/ 	.word	0x00004e80
        /*05c0*/ 	.word	0x000000ff
        /*05c4*/ 	.word	0x00000040
        /*05c8*/ 	.short	0x010b
        /*05ca*/ 	.byte	0x15
	.zero		1


	//   ....[76]....
        /*05cc*/ 	.word	0x00004e90
        /*05d0*/ 	.word	0x000000ff
        /*05d4*/ 	.word	0x00000000
        /*05d8*/ 	.short	0x0101
        /*05da*/ 	.byte	0x06
	.zero		1


	//   ....[77]....
        /*05dc*/ 	.word	0x00004ea0
        /*05e0*/ 	.word	0x000000ff
        /*05e4*/ 	.word	0x00000068
        /*05e8*/ 	.short	0x010a
        /*05ea*/ 	.byte	0x15
	.zero		1


	//   ....[78]....
        /*05ec*/ 	.word	0x00005090
        /*05f0*/ 	.word	0x000000ff
        /*05f4*/ 	.word	0x00000048
        /*05f8*/ 	.short	0x010b
        /*05fa*/ 	.byte	0x15
	.zero		1


	//   ....[79]....
        /*05fc*/ 	.word	0x000050a0
        /*0600*/ 	.word	0x000000ff
        /*0604*/ 	.word	0x00000000
        /*0608*/ 	.short	0x0101
        /*060a*/ 	.byte	0x25
	.zero		1


	//   ....[80]....
        /*060c*/ 	.word	0x000050d0
        /*0610*/ 	.word	0x000000ff
        /*0614*/ 	.word	0x00000050
        /*0618*/ 	.short	0x010a
        /*061a*/ 	.byte	0x15
	.zero		1


	//   ....[81]....
        /*061c*/ 	.word	0x000050f0
        /*0620*/ 	.word	0x000000ff
        /*0624*/ 	.word	0x00000058
        /*0628*/ 	.short	0x010a
        /*062a*/ 	.byte	0x15
	.zero		1


	//   ....[82]....
        /*062c*/ 	.word	0x00005110
        /*0630*/ 	.word	0x000000ff
        /*0634*/ 	.word	0x00000060
        /*0638*/ 	.short	0x010a
        /*063a*/ 	.byte	0x15
	.zero		1


	//   ....[83]....
        /*063c*/ 	.word	0x00005150
        /*0640*/ 	.word	0x00000000
        /*0644*/ 	.word	0x00000068
        /*0648*/ 	.short	0x010a
        /*064a*/ 	.byte	0xff
	.zero		1


	//   ....[84]....
        /*064c*/ 	.word	0x00005460
        /*0650*/ 	.word	0x00000003
        /*0654*/ 	.word	0x00000080
        /*0658*/ 	.short	0x010a
        /*065a*/ 	.byte	0xff
	.zero		1


	//   ....[85]....
        /*065c*/ 	.word	0x000055e0
        /*0660*/ 	.word	0x00000000
        /*0664*/ 	.word	0x00000000
        /*0668*/ 	.short	0x0101
        /*066a*/ 	.byte	0xff
	.zero		1


	//   ....[86]....
        /*066c*/ 	.word	0x00006150
        /*0670*/ 	.word	0x000000ff
        /*0674*/ 	.word	0x00000030
        /*0678*/ 	.short	0x010a
        /*067a*/ 	.byte	0x2c
	.zero		1


	//   ....[87]....
        /*067c*/ 	.word	0x00006190
        /*0680*/ 	.word	0x0000004b
        /*0684*/ 	.word	0x000000a0
        /*0688*/ 	.short	0x010a
        /*068a*/ 	.byte	0xff
	.zero		1


	//   ....[88]....
        /*068c*/ 	.word	0x00006280
        /*0690*/ 	.word	0x000000ff
        /*0694*/ 	.word	0x00000030
        /*0698*/ 	.short	0x010a
        /*069a*/ 	.byte	0x2c
	.zero		1


	//   ....[89]....
        /*069c*/ 	.word	0x00006370
        /*06a0*/ 	.word	0x0000004b
        /*06a4*/ 	.word	0x000000a0
        /*06a8*/ 	.short	0x010a
        /*06aa*/ 	.byte	0xff
	.zero		1


	//   ....[90]....
        /*06ac*/ 	.word	0x00006b40
        /*06b0*/ 	.word	0x00000000
        /*06b4*/ 	.word	0x00000000
        /*06b8*/ 	.short	0x0101
        /*06ba*/ 	.byte	0xff
	.zero		1


	//   ....[91]....
        /*06bc*/ 	.word	0x00006b50
        /*06c0*/ 	.word	0x00000003
        /*06c4*/ 	.word	0x00000030
        /*06c8*/ 	.short	0x010a
        /*06ca*/ 	.byte	0xff
	.zero		1


	//   ....[92]....
        /*06cc*/ 	.word	0x00006c30
        /*06d0*/ 	.word	0x00000003
        /*06d4*/ 	.word	0x00000030
        /*06d8*/ 	.short	0x010a
        /*06da*/ 	.byte	0xff
	.zero		1


	//   ....[93]....
        /*06dc*/ 	.word	0x000074a0
        /*06e0*/ 	.word	0x0000004d
        /*06e4*/ 	.word	0x00000000
        /*06e8*/ 	.short	0x0101
        /*06ea*/ 	.byte	0xff
	.zero		1


	//   ....[94]....
        /*06ec*/ 	.word	0x000074c0
        /*06f0*/ 	.word	0x00000000
        /*06f4*/ 	.word	0x00000030
        /*06f8*/ 	.short	0x010a
        /*06fa*/ 	.byte	0xff
	.zero		1


	//   ....[95]....
        /*06fc*/ 	.word	0x00007590
        /*0700*/ 	.word	0x00000000
        /*0704*/ 	.word	0x00000030
        /*0708*/ 	.short	0x010a
        /*070a*/ 	.byte	0xff
	.zero		1


	//   ....[96]....
        /*070c*/ 	.word	0x00007e00
        /*0710*/ 	.word	0x0000004d
        /*0714*/ 	.word	0x00000000
        /*0718*/ 	.short	0x0101
        /*071a*/ 	.byte	0xff
	.zero		1


	//   ....[97]....
        /*071c*/ 	.word	0x00007e20
        /*0720*/ 	.word	0x00000000
        /*0724*/ 	.word	0x00000030
        /*0728*/ 	.short	0x010a
        /*072a*/ 	.byte	0xff
	.zero		1


	//   ....[98]....
        /*072c*/ 	.word	0x00007ef0
        /*0730*/ 	.word	0x00000000
        /*0734*/ 	.word	0x00000030
        /*0738*/ 	.short	0x010a
        /*073a*/ 	.byte	0xff
	.zero		1


	//   ....[99]....
        /*073c*/ 	.word	0x000083c0
        /*0740*/ 	.word	0x000000ff
        /*0744*/ 	.word	0x00000000
        /*0748*/ 	.short	0x0101
        /*074a*/ 	.byte	0x04
	.zero		1


	//   ....[100]....
        /*074c*/ 	.word	0x000087c0
        /*0750*/ 	.word	0x00000002
        /*0754*/ 	.word	0x00000000
        /*0758*/ 	.short	0x0101
        /*075a*/ 	.byte	0xff
	.zero		1


	//   ....[101]....
        /*075c*/ 	.word	0x00008a50
        /*0760*/ 	.word	0x000000ff
        /*0764*/ 	.word	0x00000000
        /*0768*/ 	.short	0x0101
        /*076a*/ 	.byte	0x04
	.zero		1


	//   ....[102]....
        /*076c*/ 	.word	0x00008a70
        /*0770*/ 	.word	0x00000003
        /*0774*/ 	.word	0x000000f0
        /*0778*/ 	.short	0x010a
        /*077a*/ 	.byte	0xff
	.zero		1


	//   ....[103]....
        /*077c*/ 	.word	0x00008ad0
        /*0780*/ 	.word	0x00000000
        /*0784*/ 	.word	0x00000018
        /*0788*/ 	.short	0x010a
        /*078a*/ 	.byte	0xff
	.zero		1


	//   ....[104]....
        /*078c*/ 	.word	0x00008b30
        /*0790*/ 	.word	0x00000000
        /*0794*/ 	.word	0x00000018
        /*0798*/ 	.short	0x010a
        /*079a*/ 	.byte	0xff
	.zero		1


	//   ....[105]....
        /*079c*/ 	.word	0x00008b80
        /*07a0*/ 	.word	0x00000003
        /*07a4*/ 	.word	0x00000080
        /*07a8*/ 	.short	0x010a
        /*07aa*/ 	.byte	0xff
	.zero		1


	//   ....[106]....
        /*07ac*/ 	.word	0x00008be0
        /*07b0*/ 	.word	0x00000000
        /*07b4*/ 	.word	0x00000000
        /*07b8*/ 	.short	0x010a
        /*07ba*/ 	.byte	0xff
	.zero		1


	//   ....[107]....
        /*07bc*/ 	.word	0x00008c40
        /*07c0*/ 	.word	0x00000000
        /*07c4*/ 	.word	0x00000000
        /*07c8*/ 	.short	0x010a
        /*07ca*/ 	.byte	0xff
	.zero		1


	//   ....[108]....
        /*07cc*/ 	.word	0x00008c90
        /*07d0*/ 	.word	0x00000002
        /*07d4*/ 	.word	0x000000e0
        /*07d8*/ 	.short	0x010a
        /*07da*/ 	.byte	0xff
	.zero		1


	//   ....[109]....
        /*07dc*/ 	.word	0x00008cf0
        /*07e0*/ 	.word	0x00000002
        /*07e4*/ 	.word	0x00000090
        /*07e8*/ 	.short	0x010a
        /*07ea*/ 	.byte	0xff
	.zero		1


	//   ....[110]....
        /*07ec*/ 	.word	0x00008d40
        /*07f0*/ 	.word	0x00000002
        /*07f4*/ 	.word	0x00000080
        /*07f8*/ 	.short	0x010a
        /*07fa*/ 	.byte	0xff
	.zero		1


	//   ....[111]....
        /*07fc*/ 	.word	0x00008da0
        /*0800*/ 	.word	0x00000000
        /*0804*/ 	.word	0x00000090
        /*0808*/ 	.short	0x010a
        /*080a*/ 	.byte	0xff
	.zero		1


	//   ....[112]....
        /*080c*/ 	.word	0x00008df0
        /*0810*/ 	.word	0x00000000
        /*0814*/ 	.word	0x00000080
        /*0818*/ 	.short	0x010a
        /*081a*/ 	.byte	0xff
	.zero		1


	//   ....[113]....
        /*081c*/ 	.word	0x00008e50
        /*0820*/ 	.word	0x00000003
        /*0824*/ 	.word	0x000000c0
        /*0828*/ 	.short	0x010a
        /*082a*/ 	.byte	0xff
	.zero		1


	//   ....[114]....
        /*082c*/ 	.word	0x00008eb0
        /*0830*/ 	.word	0x00000000
        /*0834*/ 	.word	0x00000000
        /*0838*/ 	.short	0x010a
        /*083a*/ 	.byte	0xff
	.zero		1


	//   ....[115]....
        /*083c*/ 	.word	0x00008f10
        /*0840*/ 	.word	0x00000000
        /*0844*/ 	.word	0x00000000
        /*0848*/ 	.short	0x010a
        /*084a*/ 	.byte	0xff
	.zero		1


	//   ....[116]....
        /*084c*/ 	.word	0x00008f70
        /*0850*/ 	.word	0x00000000
        /*0854*/ 	.word	0x00000000
        /*0858*/ 	.short	0x010a
        /*085a*/ 	.byte	0xff
	.zero		1


	//   ....[117]....
        /*085c*/ 	.word	0x00008fd0
        /*0860*/ 	.word	0x00000000
        /*0864*/ 	.word	0x00000000
        /*0868*/ 	.short	0x010a
        /*086a*/ 	.byte	0xff
	.zero		1


	//   ....[118]....
        /*086c*/ 	.word	0x00009030
        /*0870*/ 	.word	0x00000000
        /*0874*/ 	.word	0x00000000
        /*0878*/ 	.short	0x010a
        /*087a*/ 	.byte	0xff
	.zero		1


	//   ....[119]....
        /*087c*/ 	.word	0x00009080
        /*0880*/ 	.word	0x0000000c
        /*0884*/ 	.word	0x00000080
        /*0888*/ 	.short	0x010a
        /*088a*/ 	.byte	0xff
	.zero		1


	//   ....[120]....
        /*088c*/ 	.word	0x000090e0
        /*0890*/ 	.word	0x00000000
        /*0894*/ 	.word	0x00000078
        /*0898*/ 	.short	0x010a
        /*089a*/ 	.byte	0xff
	.zero		1


	//   ....[121]....
        /*089c*/ 	.word	0x00009140
        /*08a0*/ 	.word	0x00000000
        /*08a4*/ 	.word	0x00000050
        /*08a8*/ 	.short	0x010a
        /*08aa*/ 	.byte	0xff
	.zero		1


	//   ....[122]....
        /*08ac*/ 	.word	0x000091a0
        /*08b0*/ 	.word	0x00000000
        /*08b4*/ 	.word	0x00000058
        /*08b8*/ 	.short	0x010a
        /*08ba*/ 	.byte	0xff
	.zero		1


	//   ....[123]....
        /*08bc*/ 	.word	0x00009200
        /*08c0*/ 	.word	0x00000000
        /*08c4*/ 	.word	0x00000060
        /*08c8*/ 	.short	0x010a
        /*08ca*/ 	.byte	0xff
	.zero		1


	//   ....[124]....
        /*08cc*/ 	.word	0x00009260
        /*08d0*/ 	.word	0x00000000
        /*08d4*/ 	.word	0x00000068
        /*08d8*/ 	.short	0x010a
        /*08da*/ 	.byte	0xff
	.zero		1


	//   ....[125]....
        /*08dc*/ 	.word	0x000092c0
        /*08e0*/ 	.word	0x00000000
        /*08e4*/ 	.word	0x00000050
        /*08e8*/ 	.short	0x010a
        /*08ea*/ 	.byte	0xff
	.zero		1


	//   ....[126]....
        /*08ec*/ 	.word	0x00009320
        /*08f0*/ 	.word	0x00000000
        /*08f4*/ 	.word	0x00000058
        /*08f8*/ 	.short	0x010a
        /*08fa*/ 	.byte	0xff
	.zero		1


	//   ....[127]....
        /*08fc*/ 	.word	0x00009380
        /*0900*/ 	.word	0x00000000
        /*0904*/ 	.word	0x00000060
        /*0908*/ 	.short	0x010a
        /*090a*/ 	.byte	0xff
	.zero		1


	//   ....[128]....
        /*090c*/ 	.word	0x000093d0
        /*0910*/ 	.word	0x00000003
        /*0914*/ 	.word	0x00000080
        /*0918*/ 	.short	0x010a
        /*091a*/ 	.byte	0xff
	.zero		1


	//   ....[129]....
        /*091c*/ 	.word	0x00009430
        /*0920*/ 	.word	0x00000002
        /*0924*/ 	.word	0x00000030
        /*0928*/ 	.short	0x010a
        /*092a*/ 	.byte	0xff
	.zero		1


	//   ....[130]....
        /*092c*/ 	.word	0x00009480
        /*0930*/ 	.word	0x0000004b
        /*0934*/ 	.word	0x000000a0
        /*0938*/ 	.short	0x010a
        /*093a*/ 	.byte	0xff
	.zero		1


	//   ....[131]....
        /*093c*/ 	.word	0x000094d0
        /*0940*/ 	.word	0x00000003
        /*0944*/ 	.word	0x00000030
        /*0948*/ 	.short	0x010a
        /*094a*/ 	.byte	0xff
	.zero		1


	//   ....[132]....
        /*094c*/ 	.word	0x00009520
        /*0950*/ 	.word	0x00000000
        /*0954*/ 	.word	0x00000030
        /*0958*/ 	.short	0x010a
        /*095a*/ 	.byte	0xff
	.zero		1


	//   ....[133]....
        /*095c*/ 	.word	0x00009570
        /*0960*/ 	.word	0x00000000
        /*0964*/ 	.word	0x00000030
        /*0968*/ 	.short	0x010a
        /*096a*/ 	.byte	0xff
	.zero		1


	//----- nvinfo : EIATTR_NUM_MBARRIERS
	.align		4
.L_47:
        /*096c*/ 	.byte	0x03, 0x38
        /*096e*/ 	.short	0x0020


	//----- nvinfo : EIATTR_EXIT_INSTR_OFFSETS
	.align		4
        /*0970*/ 	.byte	0x04, 0x1c
        /*0972*/ 	.short	(.L_49 - .L_48)


	//   ....[0]....
.L_48:
        /*0974*/ 	.word	0x00002a00


	//   ....[1]....
        /*0978*/ 	.word	0x00002ef0


	//   ....[2]....
        /*097c*/ 	.word	0x00002f50


	//   ....[3]....
        /*0980*/ 	.word	0x00004020


	//   ....[4]....
        /*0984*/ 	.word	0x00005180


	//   ....[5]....
        /*0988*/ 	.word	0x000051c0


	//   ....[6]....
        /*098c*/ 	.word	0x00008940


	//   ....[7]....
        /*0990*/ 	.word	0x000089c0


	//   ....[8]....
        /*0994*/ 	.word	0x000089f0


	//   ....[9]....
        /*0998*/ 	.word	0x00008a60


	//----- nvinfo : EIATTR_MAX_THREADS
	.align		4
.L_49:
        /*099c*/ 	.byte	0x04, 0x05
        /*099e*/ 	.short	(.L_51 - .L_50)
.L_50:
        /*09a0*/ 	.word	0x00000100
        /*09a4*/ 	.word	0x00000001
        /*09a8*/ 	.word	0x00000001


	//----- nvinfo : EIATTR_CRS_STACK_SIZE
	.align		4
.L_51:
        /*09ac*/ 	.byte	0x04, 0x1e
        /*09ae*/ 	.short	(.L_53 - .L_52)
.L_52:
        /*09b0*/ 	.word	0x00000000


	//----- nvinfo : EIATTR_CBANK_PARAM_SIZE
	.align		4
.L_53:
        /*09b4*/ 	.byte	0x03, 0x19
        /*09b6*/ 	.short	0x0800


	//----- nvinfo : EIATTR_PARAM_CBANK
	.align		4
        /*09b8*/ 	.byte	0x04, 0x0a
        /*09ba*/ 	.short	(.L_55 - .L_54)
	.align		4
.L_54:
        /*09bc*/ 	.word	index@(.nv.constant0._ZN7cutlass13device_kernelINS_4gemm6kernel13GemmUniversalIN4cute5tupleIJiiiiEEENS1_10collective13CollectiveMmaINS1_35MainloopSm100TmaUmmaWarpSpecializedILi3ELi2ELi4ENS5_IJNS4_1CILi1EEENSA_ILi2EEESB_EEEEENS5_IJNSA_ILi128EEENSA_ILi64EEESG_EEENS_10tfloat32_tENS5_IJlSB_lEEESI_SJ_NS4_8TiledMMAINS4_8MMA_AtomIJNS4_17SM100_MMA_TF32_SSISI_SI_fLi128ELi64ELNS4_4UMMA5MajorE0ELSO_0ELNSN_7ScaleInE0ELSP_0EEEEEENS4_6LayoutINS5_IJSB_SB_SB_EEENS5_IJNSA_ILi0EEESU_SU_EEEEENS5_IJNS4_10UnderscoreESX_SX_EEEEENS4_23SM90_TMA_LOAD_MULTICASTENS4_14ComposedLayoutINS4_7SwizzleILi3ELi4ELi3EEENS4_18smem_ptr_flag_bitsILi32EEENSS_INS5_IJNSA_ILi8EEENSA_ILi32EEEEEENS5_IJS17_SB_EEEEEEEvNS4_8identityENS4_13SM90_TMA_LOADES1B_vS1C_EENS_8epilogue10collective18CollectiveEpilogueINS1F_23Sm100TmaWarpSpecializedILi4ELi2ELi16ELb1ELb0EEEJSH_NS5_IJNSS_ISF_SB_EENSS_INSA_ILi16EEESB_EEEEESI_SJ_SI_SJ_NS1F_6fusion15FusionCallbacksIS1J_NS1O_17LinearCombinationISI_fSI_fLNS_15FloatRoundStyleE2EEESH_S1N_JEEENS4_5SM1004TMEM4LOAD26SM100_TMEM_LOAD_32dp32b16xES1D_NS11_INS12_ILi2ELi4ELi3EEES15_NSS_INS5_IJS16_S1L_EEENS5_IJS1L_SB_EEEEEEENS4_39AutoVectorizingCopyWithAssumedAlignmentILi128EEENS4_14SM90_TMA_STOREES22_S24_S24_EEEvvEEEEvNT_6ParamsE)
        /*09c0*/ 	.short	0x0380
        /*09c2*/ 	.short	0x0800


	//----- nvinfo : EIATTR_SW_WAR
	.align		4
.L_55:
        /*09c4*/ 	.byte	0x04, 0x36
        /*09c6*/ 	.short	(.L_57 - .L_56)
.L_56:
        /*09c8*/ 	.word	0x00000008
.L_57:


//--------------------- .nv.callgraph             --------------------------
	.section	.nv.callgraph,"",@"SHT_CUDA_CALLGRAPH"
	.align	4
	.sectionentsize	8
	.align		4
        /*0000*/ 	.word	0x00000000
	.align		4
        /*0004*/ 	.word	0xffffffff
	.align		4
        /*0008*/ 	.word	index@(_ZN7cutlass13device_kernelINS_4gemm6kernel13GemmUniversalIN4cute5tupleIJiiiiEEENS1_10collective13CollectiveMmaINS1_35MainloopSm100TmaUmmaWarpSpecializedILi3ELi2ELi4ENS5_IJNS4_1CILi1EEENSA_ILi2EEESB_EEEEENS5_IJNSA_ILi128EEENSA_ILi64EEESG_EEENS_10tfloat32_tENS5_IJlSB_lEEESI_SJ_NS4_8TiledMMAINS4_8MMA_AtomIJNS4_17SM100_MMA_TF32_SSISI_SI_fLi128ELi64ELNS4_4UMMA5MajorE0ELSO_0ELNSN_7ScaleInE0ELSP_0EEEEEENS4_6LayoutINS5_IJSB_SB_SB_EEENS5_IJNSA_ILi0EEESU_SU_EEEEENS5_IJNS4_10UnderscoreESX_SX_EEEEENS4_23SM90_TMA_LOAD_MULTICASTENS4_14ComposedLayoutINS4_7SwizzleILi3ELi4ELi3EEENS4_18smem_ptr_flag_bitsILi32EEENSS_INS5_IJNSA_ILi8EEENSA_ILi32EEEEEENS5_IJS17_SB_EEEEEEEvNS4_8identityENS4_13SM90_TMA_LOADES1B_vS1C_EENS_8epilogue10collective18CollectiveEpilogueINS1F_23Sm100TmaWarpSpecializedILi4ELi2ELi16ELb1ELb0EEEJSH_NS5_IJNSS_ISF_SB_EENSS_INSA_ILi16EEESB_EEEEESI_SJ_SI_SJ_NS1F_6fusion15FusionCallbacksIS1J_NS1O_17LinearCombinationISI_fSI_fLNS_15FloatRoundStyleE2EEESH_S1N_JEEENS4_5SM1004TMEM4LOAD26SM100_TMEM_LOAD_32dp32b16xES1D_NS11_INS12_ILi2ELi4ELi3EEES15_NSS_INS5_IJS16_S1L_EEENS5_IJS1L_SB_EEEEEEENS4_39AutoVectorizingCopyWithAssumedAlignmentILi128EEENS4_14SM90_TMA_STOREES22_S24_S24_EEEvvEEEEvNT_6ParamsE)
	.align		4
        /*000c*/ 	.word	index@(__assertfail)
	.align		4
        /*0010*/ 	.word	0x00000000
	.align		4
        /*0014*/ 	.word	0xfffffffe
	.align		4
        /*0018*/ 	.word	0x00000000
	.align		4
        /*001c*/ 	.word	0xfffffffd
	.align		4
        /*0020*/ 	.word	0x00000000
	.align		4
        /*0024*/ 	.word	0xfffffffc


//--------------------- .nv.constant4             --------------------------
	.section	.nv.constant4,"a",@progbits
	.align	8
	.align		8
.nv.constant4:
        /*0000*/ 	.dword	__assertfail
	.align		8
        /*0008*/ 	.dword	__unnamed_1
	.align		8
        /*0010*/ 	.dword	__unnamed_2
	.align		8
        /*0018*/ 	.dword	_ZN39_INTERNAL_8ac3c2ed_4_k_cu_c9109f18_96274cuda3std3__45__cpo5beginE
	.align		8
        /*0020*/ 	.dword	_ZN39_INTERNAL_8ac3c2ed_4_k_cu_c9109f18_96274cuda3std3__45__cpo3endE
	.align		8
        /*0028*/ 	.dword	_ZN39_INTERNAL_8ac3c2ed_4_k_cu_c9109f18_96274cuda3std3__45__cpo6cbeginE
	.align		8
        /*0030*/ 	.dword	_ZN39_INTERNAL_8ac3c2ed_4_k_cu_c9109f18_96274cuda3std3__45__cpo4cendE
	.align		8
        /*0038*/ 	.dword	_ZN39_INTERNAL_8ac3c2ed_4_k_cu_c9109f18_96274cuda3std3__441_GLOBAL__N__8ac3c2ed_4_k_cu_c9109f18_96276ignoreE
	.align		8
        /*0040*/ 	.dword	_ZN39_INTERNAL_8ac3c2ed_4_k_cu_c9109f18_96274cuda3std3__419piecewise_constructE
	.align		8
        /*0048*/ 	.dword	_ZN39_INTERNAL_8ac3c2ed_4_k_cu_c9109f18_96274cuda3std3__48in_placeE
	.align		8
        /*0050*/ 	.dword	_ZN39_INTERNAL_8ac3c2ed_4_k_cu_c9109f18_96274cuda3std6ranges3__45__cpo4swapE
	.align		8
        /*0058*/ 	.dword	_ZN39_INTERNAL_8ac3c2ed_4_k_cu_c9109f18_96274cuda3std6ranges3__45__cpo9iter_moveE
	.align		8
        /*0060*/ 	.dword	_ZN39_INTERNAL_8ac3c2ed_4_k_cu_c9109f18_96274cute7productE
	.align		8
        /*0068*/ 	.dword	_ZN39_INTERNAL_8ac3c2ed_4_k_cu_c9109f18_96274cute1_E
	.align		8
        /*0070*/ 	.dword	$str$25
	.align		8
        /*0078*/ 	.dword	$str$26
	.align		8
        /*0080*/ 	.dword	$str$27
	.align		8
        /*0088*/ 	.dword	$str$28


//--------------------- .text._ZN7cutlass13device_kernelINS_4gemm6kernel13GemmUniversalIN4cute5tupleIJiiiiEEENS1_10collective13CollectiveMmaINS1_35MainloopSm100TmaUmmaWarpSpecializedILi3ELi2ELi4ENS5_IJNS4_1CILi1EEENSA_ILi2EEESB_EEEEENS5_IJNSA_ILi128EEENSA_ILi64EEESG_EEENS_10tfloat32_tENS5_IJlSB_lEEESI_SJ_NS4_8TiledMMAINS4_8MMA_AtomIJNS4_17SM100_MMA_TF32_SSISI_SI_fLi128ELi64ELNS4_4UMMA5MajorE0ELSO_0ELNSN_7ScaleInE0ELSP_0EEEEEENS4_6LayoutINS5_IJSB_SB_SB_EEENS5_IJNSA_ILi0EEESU_SU_EEEEENS5_IJNS4_10UnderscoreESX_SX_EEEEENS4_23SM90_TMA_LOAD_MULTICASTENS4_14ComposedLayoutINS4_7SwizzleILi3ELi4ELi3EEENS4_18smem_ptr_flag_bitsILi32EEENSS_INS5_IJNSA_ILi8EEENSA_ILi32EEEEEENS5_IJS17_SB_EEEEEEEvNS4_8identityENS4_13SM90_TMA_LOADES1B_vS1C_EENS_8epilogue10collective18CollectiveEpilogueINS1F_23Sm100TmaWarpSpecializedILi4ELi2ELi16ELb1ELb0EEEJSH_NS5_IJNSS_ISF_SB_EENSS_INSA_ILi16EEESB_EEEEESI_SJ_SI_SJ_NS1F_6fusion15FusionCallbacksIS1J_NS1O_17LinearCombinationISI_fSI_fLNS_15FloatRoundStyleE2EEESH_S1N_JEEENS4_5SM1004TMEM4LOAD26SM100_TMEM_LOAD_32dp32b16xES1D_NS11_INS12_ILi2ELi4ELi3EEES15_NSS_INS5_IJS16_S1L_EEENS5_IJS1L_SB_EEEEEEENS4_39AutoVectorizingCopyWithAssumedAlignmentILi128EEENS4_14SM90_TMA_STOREES22_S24_S24_EEEvvEEEEvNT_6ParamsE --------------------------
	.section	.text._ZN7cutlass13device_kernelINS_4gemm6kernel13GemmUniversalIN4cute5tupleIJiiiiEEENS1_10collective13CollectiveMmaINS1_35MainloopSm100TmaUmmaWarpSpecializedILi3ELi2ELi4ENS5_IJNS4_1CILi1EEENSA_ILi2EEESB_EEEEENS5_IJNSA_ILi128EEENSA_ILi64EEESG_EEENS_10tfloat32_tENS5_IJlSB_lEEESI_SJ_NS4_8TiledMMAINS4_8MMA_AtomIJNS4_17SM100_MMA_TF32_SSISI_SI_fLi128ELi64ELNS4_4UMMA5MajorE0ELSO_0ELNSN_7ScaleInE0ELSP_0EEEEEENS4_6LayoutINS5_IJSB_SB_SB_EEENS5_IJNSA_ILi0EEESU_SU_EEEEENS5_IJNS4_10UnderscoreESX_SX_EEEEENS4_23SM90_TMA_LOAD_MULTICASTENS4_14ComposedLayoutINS4_7SwizzleILi3ELi4ELi3EEENS4_18smem_ptr_flag_bitsILi32EEENSS_INS5_IJNSA_ILi8EEENSA_ILi32EEEEEENS5_IJS17_SB_EEEEEEEvNS4_8identityENS4_13SM90_TMA_LOADES1B_vS1C_EENS_8epilogue10collective18CollectiveEpilogueINS1F_23Sm100TmaWarpSpecializedILi4ELi2ELi16ELb1ELb0EEEJSH_NS5_IJNSS_ISF_SB_EENSS_INSA_ILi16EEESB_EEEEESI_SJ_SI_SJ_NS1F_6fusion15FusionCallbacksIS1J_NS1O_17LinearCombinationISI_fSI_fLNS_15FloatRoundStyleE2EEESH_S1N_JEEENS4_5SM1004TMEM4LOAD26SM100_TMEM_LOAD_32dp32b16xES1D_NS11_INS12_ILi2ELi4ELi3EEES15_NSS_INS5_IJS16_S1L_EEENS5_IJS1L_SB_EEEEEEENS4_39AutoVectorizingCopyWithAssumedAlignmentILi128EEENS4_14SM90_TMA_STOREES22_S24_S24_EEEvvEEEEvNT_6ParamsE,"ax",@progbits
	.align	128
.text._ZN7cutlass13device_kernelINS_4gemm6kernel13GemmUniversalIN4cute5tupleIJiiiiEEENS1_10collective13CollectiveMmaINS1_35MainloopSm100TmaUmmaWarpSpecializedILi3ELi2ELi4ENS5_IJNS4_1CILi1EEENSA_ILi2EEESB_EEEEENS5_IJNSA_ILi128EEENSA_ILi64EEESG_EEENS_10tfloat32_tENS5_IJlSB_lEEESI_SJ_NS4_8TiledMMAINS4_8MMA_AtomIJNS4_17SM100_MMA_TF32_SSISI_SI_fLi128ELi64ELNS4_4UMMA5MajorE0ELSO_0ELNSN_7ScaleInE0ELSP_0EEEEEENS4_6LayoutINS5_IJSB_SB_SB_EEENS5_IJNSA_ILi0EEESU_SU_EEEEENS5_IJNS4_10UnderscoreESX_SX_EEEEENS4_23SM90_TMA_LOAD_MULTICASTENS4_14ComposedLayoutINS4_7SwizzleILi3ELi4ELi3EEENS4_18smem_ptr_flag_bitsILi32EEENSS_INS5_IJNSA_ILi8EEENSA_ILi32EEEEEENS5_IJS17_SB_EEEEEEEvNS4_8identityENS4_13SM90_TMA_LOADES1B_vS1C_EENS_8epilogue10collective18CollectiveEpilogueINS1F_23Sm100TmaWarpSpecializedILi4ELi2ELi16ELb1ELb0EEEJSH_NS5_IJNSS_ISF_SB_EENSS_INSA_ILi16EEESB_EEEEESI_SJ_SI_SJ_NS1F_6fusion15FusionCallbacksIS1J_NS1O_17LinearCombinationISI_fSI_fLNS_15FloatRoundStyleE2EEESH_S1N_JEEENS4_5SM1004TMEM4LOAD26SM100_TMEM_LOAD_32dp32b16xES1D_NS11_INS12_ILi2ELi4ELi3EEES15_NSS_INS5_IJS16_S1L_EEENS5_IJS1L_SB_EEEEEEENS4_39AutoVectorizingCopyWithAssumedAlignmentILi128EEENS4_14SM90_TMA_STOREES22_S24_S24_EEEvvEEEEvNT_6ParamsE:
        .type           _ZN7cutlass13device_kernelINS_4gemm6kernel13GemmUniversalIN4cute5tupleIJiiiiEEENS1_10collective13CollectiveMmaINS1_35MainloopSm100TmaUmmaWarpSpecializedILi3ELi2ELi4ENS5_IJNS4_1CILi1EEENSA_ILi2EEESB_EEEEENS5_IJNSA_ILi128EEENSA_ILi64EEESG_EEENS_10tfloat32_tENS5_IJlSB_lEEESI_SJ_NS4_8TiledMMAINS4_8MMA_AtomIJNS4_17SM100_MMA_TF32_SSISI_SI_fLi128ELi64ELNS4_4UMMA5MajorE0ELSO_0ELNSN_7ScaleInE0ELSP_0EEEEEENS4_6LayoutINS5_IJSB_SB_SB_EEENS5_IJNSA_ILi0EEESU_SU_EEEEENS5_IJNS4_10UnderscoreESX_SX_EEEEENS4_23SM90_TMA_LOAD_MULTICASTENS4_14ComposedLayoutINS4_7SwizzleILi3ELi4ELi3EEENS4_18smem_ptr_flag_bitsILi32EEENSS_INS5_IJNSA_ILi8EEENSA_ILi32EEEEEENS5_IJS17_SB_EEEEEEEvNS4_8identityENS4_13SM90_TMA_LOADES1B_vS1C_EENS_8epilogue10collective18CollectiveEpilogueINS1F_23Sm100TmaWarpSpecializedILi4ELi2ELi16ELb1ELb0EEEJSH_NS5_IJNSS_ISF_SB_EENSS_INSA_ILi16EEESB_EEEEESI_SJ_SI_SJ_NS1F_6fusion15FusionCallbacksIS1J_NS1O_17LinearCombinationISI_fSI_fLNS_15FloatRoundStyleE2EEESH_S1N_JEEENS4_5SM1004TMEM4LOAD26SM100_TMEM_LOAD_32dp32b16xES1D_NS11_INS12_ILi2ELi4ELi3EEES15_NSS_INS5_IJS16_S1L_EEENS5_IJS1L_SB_EEEEEEENS4_39AutoVectorizingCopyWithAssumedAlignmentILi128EEENS4_14SM90_TMA_STOREES22_S24_S24_EEEvvEEEEvNT_6ParamsE,@function
        .size           _ZN7cutlass13device_kernelINS_4gemm6kernel13GemmUniversalIN4cute5tupleIJiiiiEEENS1_10collective13CollectiveMmaINS1_35MainloopSm100TmaUmmaWarpSpecializedILi3ELi2ELi4ENS5_IJNS4_1CILi1EEENSA_ILi2EEESB_EEEEENS5_IJNSA_ILi128EEENSA_ILi64EEESG_EEENS_10tfloat32_tENS5_IJlSB_lEEESI_SJ_NS4_8TiledMMAINS4_8MMA_AtomIJNS4_17SM100_MMA_TF32_SSISI_SI_fLi128ELi64ELNS4_4UMMA5MajorE0ELSO_0ELNSN_7ScaleInE0ELSP_0EEEEEENS4_6LayoutINS5_IJSB_SB_SB_EEENS5_IJNSA_ILi0EEESU_SU_EEEEENS5_IJNS4_10UnderscoreESX_SX_EEEEENS4_23SM90_TMA_LOAD_MULTICASTENS4_14ComposedLayoutINS4_7SwizzleILi3ELi4ELi3EEENS4_18smem_ptr_flag_bitsILi32EEENSS_INS5_IJNSA_ILi8EEENSA_ILi32EEEEEENS5_IJS17_SB_EEEEEEEvNS4_8identityENS4_13SM90_TMA_LOADES1B_vS1C_EENS_8epilogue10collective18CollectiveEpilogueINS1F_23Sm100TmaWarpSpecializedILi4ELi2ELi16ELb1ELb0EEEJSH_NS5_IJNSS_ISF_SB_EENSS_INSA_ILi16EEESB_EEEEESI_SJ_SI_SJ_NS1F_6fusion15FusionCallbacksIS1J_NS1O_17LinearCombinationISI_fSI_fLNS_15FloatRoundStyleE2EEESH_S1N_JEEENS4_5SM1004TMEM4LOAD26SM100_TMEM_LOAD_32dp32b16xES1D_NS11_INS12_ILi2ELi4ELi3EEES15_NSS_INS5_IJS16_S1L_EEENS5_IJS1L_SB_EEEEEEENS4_39AutoVectorizingCopyWithAssumedAlignmentILi128EEENS4_14SM90_TMA_STOREES22_S24_S24_EEEvvEEEEvNT_6ParamsE,(.L_x_180 - _ZN7cutlass13device_kernelINS_4gemm6kernel13GemmUniversalIN4cute5tupleIJiiiiEEENS1_10collective13CollectiveMmaINS1_35MainloopSm100TmaUmmaWarpSpecializedILi3ELi2ELi4ENS5_IJNS4_1CILi1EEENSA_ILi2EEESB_EEEEENS5_IJNSA_ILi128EEENSA_ILi64EEESG_EEENS_10tfloat32_tENS5_IJlSB_lEEESI_SJ_NS4_8TiledMMAINS4_8MMA_AtomIJNS4_17SM100_MMA_TF32_SSISI_SI_fLi128ELi64ELNS4_4UMMA5MajorE0ELSO_0ELNSN_7ScaleInE0ELSP_0EEEEEENS4_6LayoutINS5_IJSB_SB_SB_EEENS5_IJNSA_ILi0EEESU_SU_EEEEENS5_IJNS4_10UnderscoreESX_SX_EEEEENS4_23SM90_TMA_LOAD_MULTICASTENS4_14ComposedLayoutINS4_7SwizzleILi3ELi4ELi3EEENS4_18smem_ptr_flag_bitsILi32EEENSS_INS5_IJNSA_ILi8EEENSA_ILi32EEEEEENS5_IJS17_SB_EEEEEEEvNS4_8identityENS4_13SM90_TMA_LOADES1B_vS1C_EENS_8epilogue10collective18CollectiveEpilogueINS1F_23Sm100TmaWarpSpecializedILi4ELi2ELi16ELb1ELb0EEEJSH_NS5_IJNSS_ISF_SB_EENSS_INSA_ILi16EEESB_EEEEESI_SJ_SI_SJ_NS1F_6fusion15FusionCallbacksIS1J_NS1O_17LinearCombinationISI_fSI_fLNS_15FloatRoundStyleE2EEESH_S1N_JEEENS4_5SM1004TMEM4LOAD26SM100_TMEM_LOAD_32dp32b16xES1D_NS11_INS12_ILi2ELi4ELi3EEES15_NSS_INS5_IJS16_S1L_EEENS5_IJS1L_SB_EEEEEEENS4_39AutoVectorizingCopyWithAssumedAlignmentILi128EEENS4_14SM90_TMA_STOREES22_S24_S24_EEEvvEEEEvNT_6ParamsE)
        .other          _ZN7cutlass13device_kernelINS_4gemm6kernel13GemmUniversalIN4cute5tupleIJiiiiEEENS1_10collective13CollectiveMmaINS1_35MainloopSm100TmaUmmaWarpSpecializedILi3ELi2ELi4ENS5_IJNS4_1CILi1EEENSA_ILi2EEESB_EEEEENS5_IJNSA_ILi128EEENSA_ILi64EEESG_EEENS_10tfloat32_tENS5_IJlSB_lEEESI_SJ_NS4_8TiledMMAINS4_8MMA_AtomIJNS4_17SM100_MMA_TF32_SSISI_SI_fLi128ELi64ELNS4_4UMMA5MajorE0ELSO_0ELNSN_7ScaleInE0ELSP_0EEEEEENS4_6LayoutINS5_IJSB_SB_SB_EEENS5_IJNSA_ILi0EEESU_SU_EEEEENS5_IJNS4_10UnderscoreESX_SX_EEEEENS4_23SM90_TMA_LOAD_MULTICASTENS4_14ComposedLayoutINS4_7SwizzleILi3ELi4ELi3EEENS4_18smem_ptr_flag_bitsILi32EEENSS_INS5_IJNSA_ILi8EEENSA_ILi32EEEEEENS5_IJS17_SB_EEEEEEEvNS4_8identityENS4_13SM90_TMA_LOADES1B_vS1C_EENS_8epilogue10collective18CollectiveEpilogueINS1F_23Sm100TmaWarpSpecializedILi4ELi2ELi16ELb1ELb0EEEJSH_NS5_IJNSS_ISF_SB_EENSS_INSA_ILi16EEESB_EEEEESI_SJ_SI_SJ_NS1F_6fusion15FusionCallbacksIS1J_NS1O_17LinearCombinationISI_fSI_fLNS_15FloatRoundStyleE2EEESH_S1N_JEEENS4_5SM1004TMEM4LOAD26SM100_TMEM_LOAD_32dp32b16xES1D_NS11_INS12_ILi2ELi4ELi3EEES15_NSS_INS5_IJS16_S1L_EEENS5_IJS1L_SB_EEEEEEENS4_39AutoVectorizingCopyWithAssumedAlignmentILi128EEENS4_14SM90_TMA_STOREES22_S24_S24_EEEvvEEEEvNT_6ParamsE,@"STO_CUDA_ENTRY STV_DEFAULT"
_ZN7cutlass13device_kernelINS_4gemm6kernel13GemmUniversalIN4cute5tupleIJiiiiEEENS1_10collective13CollectiveMmaINS1_35MainloopSm100TmaUmmaWarpSpecializedILi3ELi2ELi4ENS5_IJNS4_1CILi1EEENSA_ILi2EEESB_EEEEENS5_IJNSA_ILi128EEENSA_ILi64EEESG_EEENS_10tfloat32_tENS5_IJlSB_lEEESI_SJ_NS4_8TiledMMAINS4_8MMA_AtomIJNS4_17SM100_MMA_TF32_SSISI_SI_fLi128ELi64ELNS4_4UMMA5MajorE0ELSO_0ELNSN_7ScaleInE0ELSP_0EEEEEENS4_6LayoutINS5_IJSB_SB_SB_EEENS5_IJNSA_ILi0EEESU_SU_EEEEENS5_IJNS4_10UnderscoreESX_SX_EEEEENS4_23SM90_TMA_LOAD_MULTICASTENS4_14ComposedLayoutINS4_7SwizzleILi3ELi4ELi3EEENS4_18smem_ptr_flag_bitsILi32EEENSS_INS5_IJNSA_ILi8EEENSA_ILi32EEEEEENS5_IJS17_SB_EEEEEEEvNS4_8identityENS4_13SM90_TMA_LOADES1B_vS1C_EENS_8epilogue10collective18CollectiveEpilogueINS1F_23Sm100TmaWarpSpecializedILi4ELi2ELi16ELb1ELb0EEEJSH_NS5_IJNSS_ISF_SB_EENSS_INSA_ILi16EEESB_EEEEESI_SJ_SI_SJ_NS1F_6fusion15FusionCallbacksIS1J_NS1O_17LinearCombinationISI_fSI_fLNS_15FloatRoundStyleE2EEESH_S1N_JEEENS4_5SM1004TMEM4LOAD26SM100_TMEM_LOAD_32dp32b16xES1D_NS11_INS12_ILi2ELi4ELi3EEES15_NSS_INS5_IJS16_S1L_EEENS5_IJS1L_SB_EEEEEEENS4_39AutoVectorizingCopyWithAssumedAlignmentILi128EEENS4_14SM90_TMA_STOREES22_S24_S24_EEEvvEEEEvNT_6ParamsE:
[----:B------:R-:W1:Y:S01]  /*0000*/  LDC R1, c[0x0][0x37c] ;  /* 0x0000df00ff017b82 */ /* 0x000e620000000800 */
[----:B------:R-:W2:Y:S01]  /*0010*/  S2R R70, SR_TID.X ;  /* 0x0000000000467919 */ /* 0x000ea20000002100 */
[----:B------:R-:W3:Y:S01]  /*0020*/  LDCU.64 UR8, c[0x0][0x890] ;  /* 0x00011200ff0877ac */ /* 0x000ee20008000a00 */
[----:B------:R-:W-:Y:S02]  /*0030*/  PRMT R56, RZ, 0x7610, R56 ;  /* 0x00007610ff387816 */ /* 0x000fe40000000038 */
[----:B------:R-:W-:Y:S01]  /*0040*/  ELECT P3, URZ, PT ;  /* 0x0000000000ff782f */ /* 0x000fe20003860000 */
[----:B---3--:R-:W-:-:S04]  /*0050*/  UISETP.NE.U32.AND UP0, UPT, UR8, URZ, UPT ;  /* 0x000000ff0800728c */ /* 0x008fc8000bf05070 */
[----:B------:R-:W-:Y:S01]  /*0060*/  UISETP.NE.AND.EX UP0, UPT, UR9, URZ, UPT, UP0 ;  /* 0x000000ff0900728c */ /* 0x000fe2000bf05300 */
[----:B--2---:R-:W-:-:S05]  /*0070*/  SHF.R.U32.HI R57, RZ, 0x5, R70 ;  /* 0x00000005ff397819 */ /* 0x004fca0000011646 */
[----:B------:R-:W2:Y:S02]  /*0080*/  SHFL.IDX PT, R0, R57, RZ, 0x1f ;  /* 0x00001fff39007589 */ /* 0x000ea400000e0000 */
[----:B--2---:R-:W-:Y:S01]  /*0090*/  R2UR UR17, R0 ;  /* 0x00000000001172ca */ /* 0x004fe200000e0000 */
[----:B-1----:R-:W-:-:S14]  /*00a0*/  BRA.U UP0, `(.L_x_0) ;  /* 0x0000000100307547 */ /* 0x002fdc000b800000 */
[----:B------:R-:W1:Y:S02]  /*00b0*/  LDCU.64 UR4, c[0x0][0x888] ;  /* 0x00011100ff0477ac */ /* 0x000e640008000a00 */
[----:B-1----:R-:W-:-:S04]  /*00c0*/  UISETP.NE.U32.AND UP0, UPT, UR4, URZ, UPT ;  /* 0x000000ff0400728c */ /* 0x002fc8000bf05070 */
[----:B------:R-:W-:-:S09]  /*00d0*/  UISETP.NE.AND.EX UP0, UPT, UR5, URZ, UPT, UP0 ;  /* 0x000000ff0500728c */ /* 0x000fd2000bf05300 */
[----:B------:R-:W-:Y:S05]  /*00e0*/  BRA.U !UP0, `(.L_x_1) ;  /* 0x0000000108147547 */ /* 0x000fea000b800000 */
[----:B------:R-:W1:Y:S01]  /*00f0*/  LDC.64 R2, c[0x0][0x888] ;  /* 0x00022200ff027b82 */ /* 0x000e620000000a00 */
[----:B------:R-:W1:Y:S02]  /*0100*/  LDCU.64 UR4, c[0x0][0x358] ;  /* 0x00006b00ff0477ac */ /* 0x000e640008000a00 */
[----:B-1----:R1:W5:Y:S01]  /*0110*/  LDG.E R27, desc[UR4][R2.64] ;  /* 0x00000004021b7981 */ /* 0x002362000c1e1900 */
[----:B------:R-:W-:Y:S01]  /*0120*/  HFMA2 R56, -RZ, RZ, 0, 5.9604644775390625e-08 ;  /* 0x00000001ff387431 */ /* 0x000fe200000001ff */
[----:B------:R-:W-:Y:S05]  /*0130*/  BRA `(.L_x_0) ;  /* 0x00000000000c7947 */ /* 0x000fea0003800000 */
.L_x_1:
[----:B------:R-:W1:Y:S01]  /*0140*/  LDCU UR4, c[0x0][0x880] ;  /* 0x00011000ff0477ac */ /* 0x000e620008000800 */
[----:B------:R-:W-:Y:S01]  /*0150*/  HFMA2 R56, -RZ, RZ, 0, 5.9604644775390625e-08 ;  /* 0x00000001ff387431 */ /* 0x000fe200000001ff */
[----:B-1----:R-:W-:-:S07]  /*0160*/  MOV R27, UR4 ;  /* 0x00000004001b7c02 */ /* 0x002fce0008000f00 */
.L_x_0:
[----:B------:R-:W2:Y:S02]  /*0170*/  LDCU.64 UR4, c[0x0][0x8b0] ;  /* 0x00011600ff0477ac */ /* 0x000ea40008000a00 */
[----:B--2---:R-:W-:-:S04]  /*0180*/  UISETP.NE.U32.AND UP0, UPT, UR4, URZ, UPT ;  /* 0x000000ff0400728c */ /* 0x004fc8000bf05070 */
[----:B------:R-:W-:-:S09]  /*0190*/  UISETP.NE.AND.EX UP0, UPT, UR5, URZ, UPT, UP0 ;  /* 0x000000ff0500728c */ /* 0x000fd2000bf05300 */
[----:B------:R-:W-:Y:S05]  /*01a0*/  BRA.U UP0, `(.L_x_2) ;  /* 0x0000000100287547 */ /* 0x000fea000b800000 */
[----:B------:R-:W2:Y:S02]  /*01b0*/  LDCU.64 UR4, c[0x0][0x8a8] ;  /* 0x00011500ff0477ac */ /* 0x000ea40008000a00 */
[----:B--2---:R-:W-:-:S04]  /*01c0*/  UISETP.NE.U32.AND UP0, UPT, UR4, URZ, UPT ;  /* 0x000000ff0400728c */ /* 0x004fc8000bf05070 */
[----:B------:R-:W-:-:S09]  /*01d0*/  UISETP.NE.AND.EX UP0, UPT, UR5, URZ, UPT, UP0 ;  /* 0x000000ff0500728c */ /* 0x000fd2000bf05300 */
[----:B------:R-:W-:Y:S05]  /*01e0*/  BRA.U !UP0, `(.L_x_3) ;  /* 0x0000000108107547 */ /* 0x000fea000b800000 */
[----:B------:R-:W2:Y:S01]  /*01f0*/  LDC.64 R24, c[0x0][0x8a8] ;  /* 0x00022a00ff187b82 */ /* 0x000ea20000000a00 */
[----:B------:R-:W2:Y:S02]  /*0200*/  LDCU.64 UR4, c[0x0][0x358] ;  /* 0x00006b00ff0477ac */ /* 0x000ea40008000a00 */
[----:B--2---:R2:W5:Y:S01]  /*0210*/  LDG.E R24, desc[UR4][R24.64] ;  /* 0x0000000418187981 */ /* 0x004562000c1e1900 */
[----:B------:R-:W-:Y:S05]  /*0220*/  BRA `(.L_x_2) ;  /* 0x0000000000087947 */ /* 0x000fea0003800000 */
.L_x_3:
[----:B------:R-:W2:Y:S02]  /*0230*/  LDCU UR4, c[0x0][0x8a0] ;  /* 0x00011400ff0477ac */ /* 0x000ea40008000800 */
[----:B--2---:R-:W-:Y:S02]  /*0240*/  MOV R24, UR4 ;  /* 0x0000000400187c02 */ /* 0x004fe40008000f00 */
.L_x_2:
[----:B------:R-:W-:Y:S01]  /*0250*/  IMAD.U32 R0, RZ, RZ, UR17 ;  /* 0x00000011ff007e24 */ /* 0x000fe2000f8e00ff */
[----:B------:R-:W-:Y:S04]  /*0260*/  BSSY.RECONVERGENT B0, `(.L_x_4) ;  /* 0x000000c000007945 */ /* 0x000fe80003800200 */
[C---:B------:R-:W-:Y:S02]  /*0270*/  ISETP.NE.OR P1, PT, R0.reuse, 0x1, !P3 ;  /* 0x000000010000780c */ /* 0x040fe40005f25670 */
[----:B------:R-:W-:-:S11]  /*0280*/  ISETP.NE.OR P0, PT, R0, 0x3, !P3 ;  /* 0x000000030000780c */ /* 0x000fd60005f05670 */
[----:B------:R-:W-:Y:S05]  /*0290*/  @P1 BRA `(.L_x_5) ;  /* 0x0000000000201947 */ /* 0x000fea0003800000 */
[----:B------:R-:W3:Y:S02]  /*02a0*/  LDCU.64 UR4, c[0x0][0x348] ;  /* 0x00006900ff0477ac */ /* 0x000ee40008000a00 */
[----:B---3--:R-:W-:Y:S02]  /*02b0*/  UIADD3 UR6, UP1, UPT, UR4, 0x80, URZ ;  /* 0x0000008004067890 */ /* 0x008fe4000ff3e0ff */
[----:B------:R-:W-:Y:S02]  /*02c0*/  UIADD3 UR4, UP0, UPT, UR4, 0x180, URZ ;  /* 0x0000018004047890 */ /* 0x000fe4000ff1e0ff */
[----:B------:R-:W-:Y:S02]  /*02d0*/  UIADD3.X UR7, UPT, UPT, URZ, UR5, URZ, UP1, !UPT ;  /* 0x00000005ff077290 */ /* 0x000fe40008ffe4ff */
[----:B------:R-:W-:-:S07]  /*02e0*/  UIADD3.X UR5, UPT, UPT, URZ, UR5, URZ, UP0, !UPT ;  /* 0x00000005ff057290 */ /* 0x000fce00087fe4ff */
[----:B------:R3:W-:Y:S02]  /*02f0*/  UTMACCTL.PF [UR6] ;  /* 0x00000000060079b9 */ /* 0x0007e40008040000 */
[----:B------:R3:W-:Y:S02]  /*0300*/  UTMACCTL.PF [UR4] ;  /* 0x00000000040079b9 */ /* 0x0007e40008040000 */
[----:B---3--:R-:W-:Y:S01]  /*0310*/  NOP ;  /* 0x0000000000007918 */ /* 0x008fe20000000000 */
.L_x_5:
[----:B------:R-:W-:Y:S05]  /*0320*/  BSYNC.RECONVERGENT B0 ;  /* 0x0000000000007941 */ /* 0x000fea0003800200 */
.L_x_4:
[----:B------:R-:W-:Y:S04]  /*0330*/  BSSY.RECONVERGENT B0, `(.L_x_6) ;  /* 0x000000a000007945 */ /* 0x000fe80003800200 */
        /* <DEDUP_REMOVED lines=9> */
.L_x_7:
[----:B------:R-:W-:Y:S05]  /*03d0*/  BSYNC.RECONVERGENT B0 ;  /* 0x0000000000007941 */ /* 0x000fea0003800200 */
.L_x_6:
[----:B------:R-:W3:Y:S01]  /*03e0*/  LDCU.64 UR4, c[0x0][0x888] ;  /* 0x00011100ff0477ac */ /* 0x000ee20008000a00 */
[----:B------:R-:W-:Y:S02]  /*03f0*/  UISETP.EQ.U32.AND UP1, UPT, UR8, URZ, UPT ;  /* 0x000000ff0800728c */ /* 0x000fe4000bf22070 */
[----:B------:R-:W-:Y:S02]  /*0400*/  UPLOP3.LUT UP3, UPT, UPT, UPT, UPT, 0x80, 0x8 ;  /* 0x000000000008789c */ /* 0x000fe40003f6f070 */
[----:B---3--:R-:W-:-:S04]  /*0410*/  UISETP.NE.U32.AND UP0, UPT, UR4, URZ, UPT ;  /* 0x000000ff0400728c */ /* 0x008fc8000bf05070 */
[----:B------:R-:W-:-:S04]  /*0420*/  UISETP.NE.AND.EX UP0, UPT, UR5, URZ, UPT, UP0 ;  /* 0x000000ff0500728c */ /* 0x000fc8000bf05300 */
[----:B------:R-:W-:-:S04]  /*0430*/  UISETP.EQ.OR.EX UP2, UPT, UR9, URZ, !UP0, UP1 ;  /* 0x000000ff0900728c */ /* 0x000fc8000c742710 */
[----:B------:R-:W-:-:S06]  /*0440*/  UP2UR UR4, UPR, URZ, 0x4 ;  /* 0x00000004ff047883 */ /* 0x000fcc0008000000 */
[----:B------:R-:W-:Y:S01]  /*0450*/  MOV R59, UR4 ;  /* 0x00000004003b7c02 */ /* 0x000fe20008000f00 */
[----:B------:R-:W-:Y:S06]  /*0460*/  BRA.U !UP2, `(.L_x_8) ;  /* 0x000000010a207547 */ /* 0x000fec000b800000 */
[----:B------:R-:W-:Y:S01]  /*0470*/  UISETP.NE.U32.AND UP1, UPT, UR8, URZ, UPT ;  /* 0x000000ff0800728c */ /* 0x000fe2000bf25070 */
[----:B-----5:R-:W-:Y:S01]  /*0480*/  FSETP.NEU.AND P0, PT, R27, RZ, PT ;  /* 0x000000ff1b00720b */ /* 0x020fe20003f0d000 */
[----:B------:R-:W-:Y:S02]  /*0490*/  USEL UR4, URZ, 0xffffffff, UP0 ;  /* 0xffffffffff047887 */ /* 0x000fe40008000000 */
[----:B------:R-:W-:-:S10]  /*04a0*/  UISETP.NE.AND.EX UP1, UPT, UR9, URZ, UPT, UP1 ;  /* 0x000000ff0900728c */ /* 0x000fd4000bf25310 */
[----:B------:R-:W-:Y:S01]  /*04b0*/  VOTEU.ANY UP0, P0 ;  /* 0x0000000000ff7886 */ /* 0x000fe20000000100 */
[----:B------:R-:W-:-:S04]  /*04c0*/  @!UP1 USEL UR4, URZ, 0xffffffff, UP0 ;  /* 0xffffffffff049887 */ /* 0x000fc80008000000 */
[----:B------:R-:W-:-:S04]  /*04d0*/  ULOP3.LUT UR4, UR4, 0x1, URZ, 0xc0, !UPT ;  /* 0x0000000104047892 */ /* 0x000fc8000f8ec0ff */
[----:B------:R-:W-:-:S11]  /*04e0*/  UISETP.NE.U32.AND UP3, UPT, UR4, 0x1, UPT ;  /* 0x000000010400788c */ /* 0x000fd6000bf65070 */
.L_x_8:
[----:B-1----:R-:W1:Y:S01]  /*04f0*/  SHFL.IDX PT, R2, R57, RZ, 0x1f ;  /* 0x00001fff39027589 */ /* 0x002e6200000e0000 */
[----:B------:R-:W-:-:S04]  /*0500*/  UISETP.NE.AND UP0, UPT, UR17, 0x2, UPT ;  /* 0x000000021100788c */ /* 0x000fc8000bf05270 */
[----:B------:R-:W-:Y:S01]  /*0510*/  USEL UR40, URZ, 0x1, UP0 ;  /* 0x00000001ff287887 */ /* 0x000fe20008000000 */
[----:B-1----:R-:W-:-:S13]  /*0520*/  ISETP.NE.AND P0, PT, R2, RZ, PT ;  /* 0x000000ff0200720c */ /* 0x002fda0003f05270 */
[----:B------:R-:W-:Y:S05]  /*0530*/  @P0 BRA `(.L_x_9) ;  /* 0x0000000000500947 */ /* 0x000fea0003800000 */
[----:B------:R-:W1:Y:S01]  /*0540*/  S2UR UR4, SR_CgaCtaId ;  /* 0x00000000000479c3 */ /* 0x000e620000008800 */
[----:B------:R-:W-:Y:S01]  /*0550*/  UMOV UR5, 0x400 ;  /* 0x0000040000057882 */ /* 0x000fe20000000000 */
[----:B------:R-:W-:Y:S01]  /*0560*/  UMOV UR8, 0x1 ;  /* 0x0000000100087882 */ /* 0x000fe20000000000 */
[----:B------:R-:W-:Y:S01]  /*0570*/  UMOV UR6, 0x2 ;  /* 0x0000000200067882 */ /* 0x000fe20000000000 */
[----:B------:R-:W-:-:S04]  /*0580*/  UIADD3 UR8, UPT, UPT, -UR8, 0x100000, URZ ;  /* 0x0010000008087890 */ /* 0x000fc8000fffe1ff */
[----:B------:R-:W-:Y:S02]  /*0590*/  USHF.L.U32 UR9, UR8, 0xb, URZ ;  /* 0x0000000b08097899 */ /* 0x000fe400080006ff */
[----:B------:R-:W-:Y:S02]  /*05a0*/  USHF.L.U32 UR8, UR8, 0x1, URZ ;  /* 0x0000000108087899 */ /* 0x000fe400080006ff */
[----:B------:R-:W-:-:S04]  /*05b0*/  UIADD3 UR6, UPT, UPT, -UR6, 0x100000, URZ ;  /* 0x0010000006067890 */ /* 0x000fc8000fffe1ff */
[----:B------:R-:W-:Y:S02]  /*05c0*/  USHF.L.U32 UR7, UR6, 0xb, URZ ;  /* 0x0000000b06077899 */ /* 0x000fe400080006ff */
[----:B------:R-:W-:Y:S01]  /*05d0*/  USHF.L.U32 UR6, UR6, 0x1, URZ ;  /* 0x0000000106067899 */ /* 0x000fe200080006ff */
[----:B------:R-:W-:Y:S01]  /*05e0*/  ELECT P0, URZ, PT ;  /* 0x0000000000ff782f */ /* 0x000fe20003800000 */
[----:B-1----:R-:W-:Y:S01]  /*05f0*/  ULEA UR4, UR4, UR5, 0x18 ;  /* 0x0000000504047291 */ /* 0x002fe2000f8ec0ff */
[----:B------:R-:W1:Y:S11]  /*0600*/  FENCE.VIEW.ASYNC.S ;  /* 0x00000000000073c6 */ /* 0x000e760000000000 */
[----:B-1----:R1:W3:Y:S01]  /*0610*/  SYNCS.EXCH.64 URZ, [UR4], UR8 ;  /* 0x0000000804ff75b2 */ /* 0x0022e20008000100 */
[----:B------:R1:W4:Y:S01]  /*0620*/  SYNCS.EXCH.64 URZ, [UR4+0x18], UR6 ;  /* 0x0000180604ff75b2 */ /* 0x0003220008000100 */
[----:B------:R1:W1:Y:S01]  /*0630*/  SYNCS.EXCH.64 URZ, [UR4+0x8], UR8 ;  /* 0x0000080804ff75b2 */ /* 0x0002620008000100 */
[----:B------:R1:W1:Y:S01]  /*0640*/  SYNCS.EXCH.64 URZ, [UR4+0x20], UR6 ;  /* 0x0000200604ff75b2 */ /* 0x0002620008000100 */
[----:B------:R1:W1:Y:S01]  /*0650*/  SYNCS.EXCH.64 URZ, [UR4+0x10], UR8 ;  /* 0x0000100804ff75b2 */ /* 0x0002620008000100 */
[----:B------:R1:W1:Y:S01]  /*0660*/  SYNCS.EXCH.64 URZ, [UR4+0x28], UR6 ;  /* 0x0000280604ff75b2 */ /* 0x0002620008000100 */
[----:B------:R-:W-:Y:S01]  /*0670*/  NOP ;  /* 0x0000000000007918 */ /* 0x000fe20000000000 */
.L_x_9:
[----:B------:R-:W2:Y:S01]  /*0680*/  SHFL.IDX PT, R2, R57, RZ, 0x1f ;  /* 0x00001fff39027589 */ /* 0x000ea200000e0000 */
[----:B------:R-:W-:Y:S01]  /*0690*/  NOP ;  /* 0x0000000000007918 */ /* 0x000fe20000000000 */
[----:B--2---:R-:W-:-:S13]  /*06a0*/  ISETP.NE.AND P0, PT, R2, 0x1, PT ;  /* 0x000000010200780c */ /* 0x004fda0003f05270 */
[----:B------:R-:W-:Y:S05]  /*06b0*/  @P0 BRA `(.L_x_10) ;  /* 0x0000000000580947 */ /* 0x000fea0003800000 */
[----:B-1----:R-:W1:Y:S01]  /*06c0*/  S2UR UR4, SR_CgaCtaId ;  /* 0x00000000000479c3 */ /* 0x002e620000008800 */
        /* <DEDUP_REMOVED lines=12> */
[----:B-1----:R2:W1:Y:S01]  /*0790*/  SYNCS.EXCH.64 URZ, [UR4+0x30], UR8 ;  /* 0x0000300804ff75b2 */ /* 0x0024620008000100 */
[----:B------:R2:W1:Y:S01]  /*07a0*/  SYNCS.EXCH.64 URZ, [UR4+0x50], UR6 ;  /* 0x0000500604ff75b2 */ /* 0x0004620008000100 */
[----:B------:R2:W1:Y:S01]  /*07b0*/  SYNCS.EXCH.64 URZ, [UR4+0x38], UR8 ;  /* 0x0000380804ff75b2 */ /* 0x0004620008000100 */
[----:B------:R2:W1:Y:S01]  /*07c0*/  SYNCS.EXCH.64 URZ, [UR4+0x58], UR6 ;  /* 0x0000580604ff75b2 */ /* 0x0004620008000100 */
[----:B------:R2:W1:Y:S01]  /*07d0*/  SYNCS.EXCH.64 URZ, [UR4+0x40], UR8 ;  /* 0x0000400804ff75b2 */ /* 0x0004620008000100 */
[----:B------:R2:W1:Y:S01]  /*07e0*/  SYNCS.EXCH.64 URZ, [UR4+0x60], UR6 ;  /* 0x0000600604ff75b2 */ /* 0x0004620008000100 */
[----:B------:R2:W1:Y:S01]  /*07f0*/  SYNCS.EXCH.64 URZ, [UR4+0x48], UR8 ;  /* 0x0000480804ff75b2 */ /* 0x0004620008000100 */
[----:B------:R2:W1:Y:S02]  /*0800*/  SYNCS.EXCH.64 URZ, [UR4+0x68], UR6 ;  /* 0x0000680604ff75b2 */ /* 0x0004640008000100 */
[----:B--2---:R-:W-:Y:S01]  /*0810*/  NOP ;  /* 0x0000000000007918 */ /* 0x004fe20000000000 */
.L_x_10:
[----:B------:R-:W2:Y:S01]  /*0820*/  SHFL.IDX PT, R2, R57, RZ, 0x1f ;  /* 0x00001fff39027589 */ /* 0x000ea200000e0000 */
[----:B------:R-:W-:Y:S01]  /*0830*/  NOP ;  /* 0x0000000000007918 */ /* 0x000fe20000000000 */
[----:B--2---:R-:W-:-:S13]  /*0840*/  ISETP.NE.AND P0, PT, R2, 0x3, PT ;  /* 0x000000030200780c */ /* 0x004fda0003f05270 */
[----:B------:R-:W-:Y:S05]  /*0850*/  @P0 BRA `(.L_x_11) ;  /* 0x0000000000300947 */ /* 0x000fea0003800000 */
[----:B-1----:R-:W1:Y:S01]  /*0860*/  S2UR UR6, SR_CgaCtaId ;  /* 0x00000000000679c3 */ /* 0x002e620000008800 */
[----:B------:R-:W-:Y:S01]  /*0870*/  UMOV UR4, 0x400 ;  /* 0x0000040000047882 */ /* 0x000fe20000000000 */
[----:B------:R-:W-:Y:S01]  /*0880*/  UMOV UR5, 0x20 ;  /* 0x0000002000057882 */ /* 0x000fe20000000000 */
[----:B------:R-:W-:Y:S01]  /*0890*/  ELECT P0, URZ, PT ;  /* 0x0000000000ff782f */ /* 0x000fe20003800000 */
[----:B-1----:R-:W-:Y:S02]  /*08a0*/  ULEA UR6, UR6, UR4, 0x18 ;  /* 0x0000000406067291 */ /* 0x002fe4000f8ec0ff */
[----:B------:R-:W-:-:S04]  /*08b0*/  UIADD3 UR4, UPT, UPT, -UR5, 0x100000, URZ ;  /* 0x0010000005047890 */ /* 0x000fc8000fffe1ff */
[----:B------:R-:W-:Y:S02]  /*08c0*/  USHF.L.U32 UR5, UR4, 0xb, URZ ;  /* 0x0000000b04057899 */ /* 0x000fe400080006ff */
[----:B------:R-:W-:Y:S01]  /*08d0*/  USHF.L.U32 UR4, UR4, 0x1, URZ ;  /* 0x0000000104047899 */ /* 0x000fe200080006ff */
[----:B------:R-:W1:Y:S11]  /*08e0*/  FENCE.VIEW.ASYNC.S ;  /* 0x00000000000073c6 */ /* 0x000e760000000000 */
[----:B-1----:R2:W1:Y:S01]  /*08f0*/  SYNCS.EXCH.64 URZ, [UR6+0x70], UR4 ;  /* 0x0000700406ff75b2 */ /* 0x0024620008000100 */
[----:B------:R2:W1:Y:S02]  /*0900*/  SYNCS.EXCH.64 URZ, [UR6+0x78], UR4 ;  /* 0x0000780406ff75b2 */ /* 0x0004640008000100 */
[----:B--2---:R-:W-:Y:S01]  /*0910*/  NOP ;  /* 0x0000000000007918 */ /* 0x004fe20000000000 */
.L_x_11:
[----:B------:R-:W2:Y:S01]  /*0920*/  SHFL.IDX PT, R2, R57, RZ, 0x1f ;  /* 0x00001fff39027589 */ /* 0x000ea200000e0000 */
[----:B------:R-:W-:Y:S01]  /*0930*/  NOP ;  /* 0x0000000000007918 */ /* 0x000fe20000000000 */
[----:B--2---:R-:W-:-:S13]  /*0940*/  ISETP.NE.AND P0, PT, R2, 0x4, PT ;  /* 0x000000040200780c */ /* 0x004fda0003f05270 */
[----:B------:R-:W-:Y:S05]  /*0950*/  @P0 BRA `(.L_x_12) ;  /* 0x00000000004c0947 */ /* 0x000fea0003800000 */
[----:B-1----:R-:W1:Y:S01]  /*0960*/  S2UR UR6, SR_CgaCtaId ;  /* 0x00000000000679c3 */ /* 0x002e620000008800 */
[----:B------:R-:W-:Y:S01]  /*0970*/  UMOV UR4, 0x1e0 ;  /* 0x000001e000047882 */ /* 0x000fe20000000000 */
[----:B------:R-:W-:Y:S01]  /*0980*/  UMOV UR5, 0x400 ;  /* 0x0000040000057882 */ /* 0x000fe20000000000 */
[----:B------:R-:W-:Y:S01]  /*0990*/  USEL UR4, UR4, 0x1a0, UP3 ;  /* 0x000001a004047887 */ /* 0x000fe20009800000 */
[----:B------:R-:W-:Y:S01]  /*09a0*/  UMOV UR8, 0x1 ;  /* 0x0000000100087882 */ /* 0x000fe20000000000 */
[----:B------:R-:W-:Y:S01]  /*09b0*/  ELECT P0, URZ, PT ;  /* 0x0000000000ff782f */ /* 0x000fe20003800000 */
[----:B------:R-:W-:-:S04]  /*09c0*/  UIADD3 UR8, UPT, UPT, -UR8, 0x100000, URZ ;  /* 0x0010000008087890 */ /* 0x000fc8000fffe1ff */
[----:B------:R-:W-:Y:S02]  /*09d0*/  USHF.L.U32 UR9, UR8, 0xb, URZ ;  /* 0x0000000b08097899 */ /* 0x000fe400080006ff */
[----:B------:R-:W-:Y:S02]  /*09e0*/  USHF.L.U32 UR8, UR8, 0x1, URZ ;  /* 0x0000000108087899 */ /* 0x000fe400080006ff */
[----:B-1----:R-:W-:Y:S02]  /*09f0*/  ULEA UR6, UR6, UR5, 0x18 ;  /* 0x0000000506067291 */ /* 0x002fe4000f8ec0ff */
[----:B------:R-:W-:-:S04]  /*0a00*/  UIADD3 UR4, UPT, UPT, -UR4, 0x100000, URZ ;  /* 0x0010000004047890 */ /* 0x000fc8000fffe1ff */
[----:B------:R-:W-:Y:S02]  /*0a10*/  USHF.L.U32 UR5, UR4, 0xb, URZ ;  /* 0x0000000b04057899 */ /* 0x000fe400080006ff */
[----:B------:R-:W-:Y:S01]  /*0a20*/  USHF.L.U32 UR4, UR4, 0x1, URZ ;  /* 0x0000000104047899 */ /* 0x000fe200080006ff */
[----:B------:R-:W1:Y:S03]  /*0a30*/  FENCE.VIEW.ASYNC.S ;  /* 0x00000000000073c6 */ /* 0x000e660000000000 */
[----:B-1----:R2:W1:Y:S08]  /*0a40*/  SYNCS.EXCH.64 URZ, [UR6+0x80], UR8 ;  /* 0x0000800806ff75b2 */ /* 0x0024700008000100 */
[----:B------:R2:W1:Y:S01]  /*0a50*/  SYNCS.EXCH.64 URZ, [UR6+0x90], UR4 ;  /* 0x0000900406ff75b2 */ /* 0x0004620008000100 */
[----:B------:R2:W1:Y:S01]  /*0a60*/  SYNCS.EXCH.64 URZ, [UR6+0x88], UR8 ;  /* 0x0000880806ff75b2 */ /* 0x0004620008000100 */
[----:B------:R2:W1:Y:S02]  /*0a70*/  SYNCS.EXCH.64 URZ, [UR6+0x98], UR4 ;  /* 0x0000980406ff75b2 */ /* 0x0004640008000100 */
[----:B--2---:R-:W-:Y:S01]  /*0a80*/  NOP ;  /* 0x0000000000007918 */ /* 0x004fe20000000000 */
.L_x_12:
        /* <DEDUP_REMOVED lines=26> */
.L_x_13:
[----:B------:R-:W2:Y:S01]  /*0c30*/  SHFL.IDX PT, R2, R57, RZ, 0x1f ;  /* 0x00001fff39027589 */ /* 0x000ea200000e0000 */
[----:B------:R-:W1:Y:S01]  /*0c40*/  S2UR UR47, SR_CgaCtaId ;  /* 0x00000000002f79c3 */ /* 0x000e620000008800 */
[----:B------:R-:W-:Y:S01]  /*0c50*/  NOP ;  /* 0x0000000000007918 */ /* 0x000fe20000000000 */
[----:B--2---:R-:W-:-:S13]  /*0c60*/  ISETP.NE.AND P0, PT, R2, 0x3, PT ;  /* 0x000000030200780c */ /* 0x004fda0003f05270 */
[----:B-1----:R-:W-:Y:S05]  /*0c70*/  @P0 BRA `(.L_x_14) ;  /* 0x0000000000340947 */ /* 0x002fea0003800000 */
[----:B------:R-:W-:Y:S01]  /*0c80*/  UMOV UR4, 0x400 ;  /* 0x0000040000047882 */ /* 0x000fe20000000000 */
[----:B------:R-:W-:Y:S01]  /*0c90*/  UMOV UR6, 0x20 ;  /* 0x0000002000067882 */ /* 0x000fe20000000000 */
[----:B------:R-:W-:Y:S02]  /*0ca0*/  ULEA UR4, UR47, UR4, 0x18 ;  /* 0x000000042f047291 */ /* 0x000fe4000f8ec0ff */
[----:B------:R-:W-:-:S04]  /*0cb0*/  UIADD3 UR6, UPT, UPT, -UR6, 0x100000, URZ ;  /* 0x0010000006067890 */ /* 0x000fc8000fffe1ff */
[----:B------:R-:W-:Y:S02]  /*0cc0*/  USHF.L.U32 UR7, UR6, 0xb, URZ ;  /* 0x0000000b06077899 */ /* 0x000fe400080006ff */
[----:B------:R-:W-:Y:S01]  /*0cd0*/  USHF.L.U32 UR6, UR6, 0x1, URZ ;  /* 0x0000000106067899 */ /* 0x000fe200080006ff */
[----:B------:R-:W-:Y:S01]  /*0ce0*/  ELECT P0, URZ, PT ;  /* 0x0000000000ff782f */ /* 0x000fe20003800000 */
[----:B------:R-:W1:Y:S10]  /*0cf0*/  FENCE.VIEW.ASYNC.S ;  /* 0x00000000000073c6 */ /* 0x000e740000000000 */
[----:B-1----:R1:W2:Y:S01]  /*0d00*/  SYNCS.EXCH.64 URZ, [UR4+0xe0], UR6 ;  /* 0x0000e00604ff75b2 */ /* 0x0022a20008000100 */
[----:B------:R1:W1:Y:S01]  /*0d10*/  SYNCS.EXCH.64 URZ, [UR4+0xf0], UR6 ;  /* 0x0000f00604ff75b2 */ /* 0x0002620008000100 */
[----:B------:R1:W1:Y:S01]  /*0d20*/  SYNCS.EXCH.64 URZ, [UR4+0xe8], UR6 ;  /* 0x0000e80604ff75b2 */ /* 0x0002620008000100 */
[----:B------:R1:W1:Y:S01]  /*0d30*/  SYNCS.EXCH.64 URZ, [UR4+0xf8], UR6 ;  /* 0x0000f80604ff75b2 */ /* 0x0002620008000100 */
[----:B------:R-:W-:Y:S01]  /*0d40*/  NOP ;  /* 0x0000000000007918 */ /* 0x000fe20000000000 */
.L_x_14:
[----:B-1----:R-:W1:Y:S01]  /*0d50*/  LDCU UR4, c[0x0][0x36c] ;  /* 0x00006d80ff0477ac */ /* 0x002e620008000800 */
[----:B------:R-:W-:Y:S01]  /*0d60*/  ISETP.NE.OR P3, PT, R0, 0x2, !P3 ;  /* 0x000000020000780c */ /* 0x000fe20005f65670 */
[----:B------:R-:W-:Y:S01]  /*0d70*/  NOP ;  /* 0x0000000000007918 */ /* 0x000fe20000000000 */
[----:B------:R-:W-:Y:S01]  /*0d80*/  LOP3.LUT R0, R70, 0x1f, RZ, 0xc0, !PT ;  /* 0x0000001f46007812 */ /* 0x000fe200078ec0ff */
[----:B------:R-:W-:Y:S02]  /*0d90*/  UISETP.NE.AND UP4, UPT, UR17, URZ, UPT ;  /* 0x000000ff1100728c */ /* 0x000fe4000bf85270 */
[----:B-1----:R-:W-:-:S09]  /*0da0*/  UISETP.EQ.U32.AND UP5, UPT, UR4, 0x1, UPT ;  /* 0x000000010400788c */ /* 0x002fd2000bfa2070 */
[----:B------:R-:W-:Y:S05]  /*0db0*/  BRA.U !UP5, `(.L_x_15) ;  /* 0x000000010d087547 */ /* 0x000fea000b800000 */
[----:B--234-:R-:W-:Y:S01]  /*0dc0*/  UCGABAR_ARV ;  /* 0x00000000000079c7 */ /* 0x01cfe20008000000 */
[----:B------:R-:W-:Y:S05]  /*0dd0*/  BRA `(.L_x_16) ;  /* 0x0000000000047947 */ /* 0x000fea0003800000 */
.L_x_15:
[----:B--234-:R-:W-:Y:S01]  /*0de0*/  NOP ;  /* 0x0000000000007918 */ /* 0x01cfe20000000000 */
.L_x_16:
[----:B------:R-:W1:Y:S01]  /*0df0*/  S2UR UR7, SR_CTAID.X ;  /* 0x00000000000779c3 */ /* 0x000e620000002500 */
[----:B------:R-:W-:-:S05]  /*0e00*/  CS2R.32 R58, SR_CgaSize ;  /* 0x00000000003a7805 */ /* 0x000fca0000008a00 */
[----:B------:R-:W-:-:S05]  /*0e10*/  IMAD R58, R58, -0xa0, RZ ;  /* 0xffffff603a3a7824 */ /* 0x000fca00078e02ff */
[----:B------:R-:W-:-:S14]  /*0e20*/  R2UR UR5, R58 ;  /* 0x000000003a0572ca */ /* 0x000fdc00000e0000 */
[----:B------:R-:W2:Y:S01]  /*0e30*/  LDCU UR5, c[0x0][UR5+0x2b0] ;  /* 0x00005600050577ac */ /* 0x000ea20008000800 */
[----:B------:R-:W-:-:S05]  /*0e40*/  CS2R.32 R58, SR_CgaSize ;  /* 0x00000000003a7805 */ /* 0x000fca0000008a00 */
[----:B------:R-:W-:-:S05]  /*0e50*/  IMAD R58, R58, -0xa0, RZ ;  /* 0xffffff603a3a7824 */ /* 0x000fca00078e02ff */
[----:B------:R-:W-:-:S14]  /*0e60*/  R2UR UR4, R58 ;  /* 0x000000003a0472ca */ /* 0x000fdc00000e0000 */
[----:B------:R-:W3:Y:S01]  /*0e70*/  LDCU UR4, c[0x0][UR4+0x2b4] ;  /* 0x00005680040477ac */ /* 0x000ee20008000800 */
[----:B------:R-:W4:Y:S01]  /*0e80*/  S2UR UR8, SR_CTAID.Y ;  /* 0x00000000000879c3 */ /* 0x000f220000002600 */
[----:B------:R-:W-:-:S05]  /*0e90*/  CS2R.32 R58, SR_CgaSize ;  /* 0x00000000003a7805 */ /* 0x000fca0000008a00 */
[----:B------:R-:W-:-:S05]  /*0ea0*/  IMAD R58, R58, -0xa0, RZ ;  /* 0xffffff603a3a7824 */ /* 0x000fca00078e02ff */
[----:B------:R-:W-:-:S14]  /*0eb0*/  R2UR UR9, R58 ;  /* 0x000000003a0972ca */ /* 0x000fdc00000e0000 */
[----:B------:R-:W3:Y:S01]  /*0ec0*/  LDCU UR9, c[0x0][UR9+0x2a0] ;  /* 0x00005400090977ac */ /* 0x000ee20008000800 */
[----:B------:R-:W3:Y:S01]  /*0ed0*/  LDCU UR21, c[0x0][0xb24] ;  /* 0x00016480ff1577ac */ /* 0x000ee20008000800 */
[----:B------:R-:W1:Y:S01]  /*0ee0*/  S2UR UR36, SR_CTAID.Z ;  /* 0x00000000002479c3 */ /* 0x000e620000002700 */
[----:B------:R-:W-:-:S05]  /*0ef0*/  CS2R.32 R58, SR_CgaSize ;  /* 0x00000000003a7805 */ /* 0x000fca0000008a00 */
[----:B------:R-:W-:-:S05]  /*0f00*/  IMAD R58, R58, -0xa0, RZ ;  /* 0xffffff603a3a7824 */ /* 0x000fca00078e02ff */
[----:B------:R-:W-:-:S14]  /*0f10*/  R2UR UR63, R58 ;  /* 0x000000003a3f72ca */ /* 0x000fdc00000e0000 */
[----:B------:R-:W3:Y:S01]  /*0f20*/  LDCU UR63, c[0x0][UR63+0x2a4] ;  /* 0x000054803f3f77ac */ /* 0x000ee20008000800 */
[----:B------:R-:W3:Y:S01]  /*0f30*/  LDCU UR42, c[0x0][0xb24] ;  /* 0x00016480ff2a77ac */ /* 0x000ee20008000800 */
[----:B-1----:R-:W-:Y:S01]  /*0f40*/  I2FP.F32.U32 R3, UR7 ;  /* 0x0000000700037c45 */ /* 0x002fe20008201000 */
[----:B------:R-:W1:Y:S04]  /*0f50*/  LDCU UR28, c[0x0][0xb30] ;  /* 0x00016600ff1c77ac */ /* 0x000e680008000800 */
[----:B--2---:R-:W-:Y:S01]  /*0f60*/  FMUL R3, R3, UR5 ;  /* 0x0000000503037c20 */ /* 0x004fe20008400000 */
[----:B------:R-:W-:Y:S01]  /*0f70*/  USHF.L.U32 UR26, UR47, 0xb, URZ ;  /* 0x0000000b2f1a7899 */ /* 0x000fe200080006ff */
[----:B----4-:R-:W-:Y:S01]  /*0f80*/  I2FP.F32.U32 R2, UR8 ;  /* 0x0000000800027c45 */ /* 0x010fe20008201000 */
[----:B---3--:R-:W-:-:S03]  /*0f90*/  UISETP.GE.AND UP2, UPT, UR21, 0x1, UPT ;  /* 0x000000011500788c */ /* 0x008fc6000bf46270 */
[----:B------:R-:W2:Y:S01]  /*0fa0*/  F2I.U32.TRUNC.NTZ R3, R3 ;  /* 0x0000000300037305 */ /* 0x000ea2000020f000 */
[----:B------:R-:W-:Y:S01]  /*0fb0*/  UMOV UR16, UR7 ;  /* 0x0000000700107c82 */ /* 0x000fe20008000000 */
[----:B------:R-:W-:Y:S01]  /*0fc0*/  FMUL R2, R2, UR4 ;  /* 0x0000000402027c20 */ /* 0x000fe20008400000 */
[----:B------:R-:W-:-:S05]  /*0fd0*/  UMOV UR20, UR8 ;  /* 0x0000000800147c82 */ /* 0x000fca0008000000 */
[----:B------:R-:W3:Y:S01]  /*0fe0*/  F2I.U32.TRUNC.NTZ R2, R2 ;  /* 0x0000000200027305 */ /* 0x000ee2000020f000 */
[----:B--2---:R-:W-:Y:S02]  /*0ff0*/  R2UR UR4, R3 ;  /* 0x00000000030472ca */ /* 0x004fe400000e0000 */
[----:B---3--:R-:W-:Y:S02]  /*1000*/  R2UR UR6, R2 ;  /* 0x00000000020672ca */ /* 0x008fe400000e0000 */
[----:B------:R-:W-:-:S09]  /*1010*/  PRMT R2, RZ, 0x7610, R2 ;  /* 0x00007610ff027816 */ /* 0x000fd20000000002 */
[----:B------:R-:W-:-:S04]  /*1020*/  UIADD3 UR5, UPT, UPT, -UR4, URZ, URZ ;  /* 0x000000ff04057290 */ /* 0x000fc8000fffe1ff */
[----:B------:R-:W-:Y:S02]  /*1030*/  UIMAD UR5, UR9, UR5, UR7 ;  /* 0x00000005090572a4 */ /* 0x000fe4000f8e0207 */
[----:B------:R-:W-:-:S04]  /*1040*/  UIADD3 UR4, UPT, UPT, -UR6, URZ, URZ ;  /* 0x000000ff06047290 */ /* 0x000fc8000fffe1ff */
[----:B------:R-:W-:Y:S01]  /*1050*/  IMAD.U32 R58, RZ, RZ, UR5 ;  /* 0x00000005ff3a7e24 */ /* 0x000fe2000f8e00ff */
[----:B------:R-:W-:Y:S01]  /*1060*/  UIMAD UR63, UR63, UR4, UR8 ;  /* 0x000000043f3f72a4 */ /* 0x000fe2000f8e0208 */
[----:B-1----:R-:W-:Y:S11]  /*1070*/  BRA.U UP4, `(.L_x_17) ;  /* 0x0000000104287547 */ /* 0x002ff6000b800000 */
[----:B------:R-:W-:Y:S01]  /*1080*/  R2UR UR4, R58 ;  /* 0x000000003a0472ca */ /* 0x000fe200000e0000 */
[----:B------:R-:W-:Y:S02]  /*1090*/  UISETP.NE.AND UP0, UPT, UR63, URZ, UPT ;  /* 0x000000ff3f00728c */ /* 0x000fe4000bf05270 */
[----:B------:R-:W-:-:S10]  /*10a0*/  UISETP.NE.AND UP1, UPT, UR63, 0x1, UPT ;  /* 0x000000013f00788c */ /* 0x000fd4000bf25270 */
[----:B------:R-:W-:-:S04]  /*10b0*/  UISETP.EQ.OR UP0, UPT, UR4, URZ, !UP0 ;  /* 0x000000ff0400728c */ /* 0x000fc8000c702670 */
[----:B------:R-:W-:Y:S02]  /*10c0*/  USEL UR5, URZ, 0x1, !UP0 ;  /* 0x00000001ff057887 */ /* 0x000fe4000c000000 */
[----:B------:R-:W-:Y:S02]  /*10d0*/  UISETP.NE.AND UP0, UPT, UR4, URZ, UPT ;  /* 0x000000ff0400728c */ /* 0x000fe4000bf05270 */
[----:B------:R-:W-:-:S04]  /*10e0*/  USEL UR4, URZ, 0x2, UP1 ;  /* 0x00000002ff047887 */ /* 0x000fc80008800000 */
[----:B------:R-:W-:-:S04]  /*10f0*/  USEL UR4, UR4, 0x2, UP0 ;  /* 0x0000000204047887 */ /* 0x000fc80008000000 */
[----:B------:R-:W-:-:S06]  /*1100*/  UIADD3 UR4, UPT, UPT, UR5, UR4, URZ ;  /* 0x0000000405047290 */ /* 0x000fcc000fffe0ff */
[----:B------:R-:W-:Y:S02]  /*1110*/  MOV R2, UR4 ;  /* 0x0000000400027c02 */ /* 0x000fe40008000f00 */
.L_x_17:
[----:B------:R-:W-:Y:S05]  /*1120*/  BRA.U !UP2, `(.L_x_18) ;  /* 0x000000010ad47547 */ /* 0x000fea000b800000 */
[----:B------:R-:W1:Y:S01]  /*1130*/  LDCU.128 UR12, c[0x0][0xb10] ;  /* 0x00016200ff0c77ac */ /* 0x000e620008000c00 */
[----:B------:R-:W2:Y:S01]  /*1140*/  LDCU UR6, c[0x0][0x370] ;  /* 0x00006e00ff0677ac */ /* 0x000ea20008000800 */
[----:B------:R-:W3:Y:S01]  /*1150*/  LDCU UR5, c[0x0][0x374] ;  /* 0x00006e80ff0577ac */ /* 0x000ee20008000800 */
[----:B------:R-:W4:Y:S01]  /*1160*/  LDCU UR27, c[0x0][0xb0c] ;  /* 0x00016180ff1b77ac */ /* 0x000f220008000800 */
[----:B------:R-:W4:Y:S01]  /*1170*/  LDCU UR4, c[0x0][0xb20] ;  /* 0x00016400ff0477ac */ /* 0x000f220008000800 */
[----:B------:R-:W4:Y:S01]  /*1180*/  LDCU.64 UR8, c[0x0][0xb28] ;  /* 0x00016500ff0877ac */ /* 0x000f220008000a00 */
[----:B-1----:R-:W-:Y:S02]  /*1190*/  UISETP.NE.AND UP0, UPT, UR14, 0x1, UPT ;  /* 0x000000010e00788c */ /* 0x002fe4000bf05270 */
[----:B---3--:R-:W-:Y:S02]  /*11a0*/  UIMAD.WIDE.U32 UR10, UR5, UR15, URZ ;  /* 0x0000000f050a72a5 */ /* 0x008fe4000f8e00ff */
[----:B--2---:R-:W-:-:S02]  /*11b0*/  UIMAD.WIDE.U32 UR22, UR6, UR12, URZ ;  /* 0x0000000c061672a5 */ /* 0x004fc4000f8e00ff */
[----:B----4-:R-:W-:Y:S02]  /*11c0*/  UISETP.NE.AND UP1, UPT, UR27, 0x1, UPT ;  /* 0x000000011b00788c */ /* 0x010fe4000bf25270 */
[----:B------:R-:W-:Y:S01]  /*11d0*/  UISETP.NE.AND UP2, UPT, UR21, 0x1, UPT ;  /* 0x000000011500788c */ /* 0x000fe2000bf45270 */
[----:B------:R-:W-:Y:S02]  /*11e0*/  UMOV UR10, UR11 ;  /* 0x0000000b000a7c82 */ /* 0x000fe40008000000 */
[----:B------:R-:W-:Y:S01]  /*11f0*/  UMOV UR22, UR23 ;  /* 0x0000001700167c82 */ /* 0x000fe20008000000 */
[----:B------:R-:W-:Y:S02]  /*1200*/  @UP0 USHF.R.U32.HI UR5, URZ, UR4, UR10 ;  /* 0x00000004ff050299 */ /* 0x000fe4000801160a */
[----:B------:R-:W-:Y:S02]  /*1210*/  UIMAD.WIDE.U32 UR24, UR20, UR15, URZ ;  /* 0x0000000f141872a5 */ /* 0x000fe4000f8e00ff */
[----:B------:R-:W-:-:S02]  /*1220*/  UIMAD.WIDE.U32 UR10, UR5, UR8, URZ ;  /* 0x00000008050a72a5 */ /* 0x000fc4000f8e00ff */
[----:B------:R-:W-:Y:S02]  /*1230*/  @UP1 USHF.R.U32.HI UR6, URZ, UR13, UR22 ;  /* 0x0000000dff061299 */ /* 0x000fe40008011616 */
[----:B------:R-:W-:Y:S02]  /*1240*/  UIMAD.WIDE.U32 UR18, UR16, UR12, URZ ;  /* 0x0000000c101272a5 */ /* 0x000fe4000f8e00ff */
[----:B------:R-:W-:Y:S01]  /*1250*/  UIMAD.WIDE.U32 UR22, UR6, UR8, URZ ;  /* 0x00000008061672a5 */ /* 0x000fe2000f8e00ff */
[----:B------:R-:W-:Y:S01]  /*1260*/  UMOV UR24, UR25 ;  /* 0x0000001900187c82 */ /* 0x000fe20008000000 */
[----:B------:R-:W-:Y:S01]  /*1270*/  UMOV UR10, UR11 ;  /* 0x0000000b000a7c82 */ /* 0x000fe20008000000 */
[----:B------:R-:W-:Y:S02]  /*1280*/  USHF.R.U32.HI UR24, URZ, UR4, UR24 ;  /* 0x00000004ff187299 */ /* 0x000fe40008011618 */
[----:B------:R-:W-:Y:S02]  /*1290*/  @UP2 USHF.R.U32.HI UR5, URZ, UR9, UR10 ;  /* 0x00000009ff052299 */ /* 0x000fe4000801160a */
[----:B------:R-:W-:Y:S01]  /*12a0*/  UMOV UR7, UR23 ;  /* 0x0000001700077c82 */ /* 0x000fe20008000000 */
[----:B------:R-:W-:Y:S01]  /*12b0*/  UMOV UR18, UR19 ;  /* 0x0000001300127c82 */ /* 0x000fe20008000000 */
[----:B------:R-:W-:-:S02]  /*12c0*/  @UP2 USHF.R.U32.HI UR6, URZ, UR9, UR7 ;  /* 0x00000009ff062299 */ /* 0x000fc40008011607 */
[----:B------:R-:W-:Y:S02]  /*12d0*/  USHF.R.U32.HI UR13, URZ, UR13, UR18 ;  /* 0x0000000dff0d7299 */ /* 0x000fe40008011612 */
[----:B------:R-:W-:Y:S02]  /*12e0*/  USEL UR4, UR20, UR24, !UP0 ;  /* 0x0000001814047287 */ /* 0x000fe4000c000000 */
[----:B------:R-:W-:Y:S02]  /*12f0*/  UIMAD UR7, UR5, UR21, URZ ;  /* 0x00000015050772a4 */ /* 0x000fe4000f8e02ff */
[----:B------:R-:W-:Y:S02]  /*1300*/  USEL UR5, UR16, UR13, !UP1 ;  /* 0x0000000d10057287 */ /* 0x000fe4000c800000 */
[----:B------:R-:W-:Y:S02]  /*1310*/  UIMAD UR12, UR6, UR21, URZ ;  /* 0x00000015060c72a4 */ /* 0x000fe4000f8e02ff */
[----:B------:R-:W-:-:S02]  /*1320*/  UISETP.GE.AND UP0, UPT, UR4, UR7, UPT ;  /* 0x000000070400728c */ /* 0x000fc4000bf06270 */
[----:B------:R-:W-:Y:S02]  /*1330*/  UIMAD.WIDE.U32 UR10, UR4, UR8, URZ ;  /* 0x00000008040a72a5 */ /* 0x000fe4000f8e00ff */
[----:B------:R-:W-:Y:S02]  /*1340*/  UISETP.GE.OR UP0, UPT, UR5, UR12, UP0 ;  /* 0x0000000c0500728c */ /* 0x000fe40008706670 */
[----:B------:R-:W-:Y:S02]  /*1350*/  UIMAD.WIDE.U32 UR12, UR5, UR8, URZ ;  /* 0x00000008050c72a5 */ /* 0x000fe4000f8e00ff */
[----:B------:R-:W-:Y:S01]  /*1360*/  UIADD3 UR10, UPT, UPT, -UR4, URZ, URZ ;  /* 0x000000ff040a7290 */ /* 0x000fe2000fffe1ff */
[----:B------:R-:W-:Y:S01]  /*1370*/  UMOV UR8, UR11 ;  /* 0x0000000b00087c82 */ /* 0x000fe20008000000 */
[----:B------:R-:W-:Y:S02]  /*1380*/  UIADD3 UR11, UPT, UPT, -UR5, URZ, URZ ;  /* 0x000000ff050b7290 */ /* 0x000fe4000fffe1ff */
[----:B------:R-:W-:-:S03]  /*1390*/  USHF.R.U32.HI UR8, URZ, UR9, UR8 ;  /* 0x00000009ff087299 */ /* 0x000fc60008011608 */
[----:B------:R-:W-:Y:S01]  /*13a0*/  @!UP0 UMOV UR7, UR13 ;  /* 0x0000000d00078c82 */ /* 0x000fe20008000000 */
[----:B------:R-:W-:Y:S02]  /*13b0*/  UIMAD UR20, UR14, UR10, UR20 ;  /* 0x0000000a0e1472a4 */ /* 0x000fe4000f8e0214 */
[----:B------:R-:W-:Y:S02]  /*13c0*/  USEL UR8, UR4, UR8, !UP2 ;  /* 0x0000000804087287 */ /* 0x000fe4000d000000 */
[----:B------:R-:W-:Y:S02]  /*13d0*/  @!UP0 USHF.R.U32.HI UR7, URZ, UR9, UR7 ;  /* 0x00000009ff078299 */ /* 0x000fe40008011607 */
[----:B------:R-:W-:Y:S02]  /*13e0*/  UIADD3 UR9, UPT, UPT, -UR8, URZ, URZ ;  /* 0x000000ff08097290 */ /* 0x000fe4000fffe1ff */
[----:B------:R-:W-:Y:S02]  /*13f0*/  @!UP0 USEL UR7, UR5, UR7, !UP2 ;  /* 0x0000000705078287 */ /* 0x000fe4000d000000 */
[----:B------:R-:W-:-:S02]  /*1400*/  UIMAD UR9, UR21, UR9, UR4 ;  /* 0x00000009150972a4 */ /* 0x000fc4000f8e0204 */
[----:B------:R-:W-:Y:S02]  /*1410*/  @!UP0 UIADD3 UR8, UPT, UPT, UR8, -UR7, URZ ;  /* 0x8000000708088290 */ /* 0x000fe4000fffe0ff */
[----:B------:R-:W-:Y:S02]  /*1420*/  @!UP0 UIMAD UR6, UR9, UR6, UR7 ;  /* 0x00000006090682a4 */ /* 0x000fe4000f8e0207 */
[----:B------:R-:W-:Y:S02]  /*1430*/  @!UP0 UIMAD UR4, UR8, UR21, UR5 ;  /* 0x00000015080482a4 */ /* 0x000fe4000f8e0205 */
[----:B------:R-:W-:Y:S02]  /*1440*/  UIMAD UR16, UR27, UR11, UR16 ;  /* 0x0000000b1b1072a4 */ /* 0x000fe4000f8e0210 */
[----:B------:R-:W-:Y:S01]  /*1450*/  UIMAD UR20, UR4, UR14, UR20 ;  /* 0x0000000e041472a4 */ /* 0x000fe2000f8e0214 */
[----:B------:R-:W-:Y:S02]  /*1460*/  @!UP0 UMOV UR5, UR6 ;  /* 0x0000000600058c82 */ /* 0x000fe40008000000 */
[----:B------:R-:W-:-:S12]  /*1470*/  UIMAD UR16, UR5, UR27, UR16 ;  /* 0x0000001b051072a4 */ /* 0x000fd8000f8e0210 */
.L_x_18:
[----:B------:R-:W-:Y:S02]  /*1480*/  UISETP.NE.AND UP1, UPT, UR28, 0x1, UPT ;  /* 0x000000011c00788c */ /* 0x000fe4000bf25270 */
[----:B------:R-:W-:Y:S02]  /*1490*/  UISETP.NE.AND UP0, UPT, UR17, 0x2, UPT ;  /* 0x000000021100788c */ /* 0x000fe4000bf05270 */
[----:B------:R-:W-:-:S05]  /*14a0*/  ULOP3.LUT UR23, UR26, 0x800, URZ, 0xc0, !UPT ;  /* 0x000008001a177892 */ /* 0x000fca000f8ec0ff */
[----:B------:R-:W-:Y:S07]  /*14b0*/  BRA.U UP1, `(.L_x_19) ;  /* 0x0000000101447547 */ /* 0x000fee000b800000 */
[----:B------:R-:W1:Y:S01]  /*14c0*/  LDCU.128 UR8, c[0x0][0xb10] ;  /* 0x00016200ff0877ac */ /* 0x000e620008000c00 */
[----:B------:R-:W2:Y:S01]  /*14d0*/  LDCU UR12, c[0x0][0xb0c] ;  /* 0x00016180ff0c77ac */ /* 0x000ea20008000800 */
[----:B------:R-:W3:Y:S01]  /*14e0*/  LDCU UR13, c[0x0][0xb20] ;  /* 0x00016400ff0d77ac */ /* 0x000ee20008000800 */
[----:B-1----:R-:W-:Y:S02]  /*14f0*/  UIMAD.WIDE.U32 UR6, UR16, UR8, URZ ;  /* 0x00000008100672a5 */ /* 0x002fe4000f8e00ff */
[----:B------:R-:W-:Y:S02]  /*1500*/  UIMAD.WIDE.U32 UR4, UR20, UR11, URZ ;  /* 0x0000000b140472a5 */ /* 0x000fe4000f8e00ff */
[----:B--2---:R-:W-:Y:S02]  /*1510*/  UISETP.NE.AND UP2, UPT, UR12, 0x1, UPT ;  /* 0x000000010c00788c */ /* 0x004fe4000bf45270 */
[----:B------:R-:W-:Y:S01]  /*1520*/  UISETP.NE.AND UP1, UPT, UR10, 0x1, UPT ;  /* 0x000000010a00788c */ /* 0x000fe2000bf25270 */
[----:B------:R-:W-:-:S02]  /*1530*/  UMOV UR6, UR7 ;  /* 0x0000000700067c82 */ /* 0x000fc40008000000 */
[----:B------:R-:W-:Y:S01]  /*1540*/  UMOV UR4, UR5 ;  /* 0x0000000500047c82 */ /* 0x000fe20008000000 */
[----:B------:R-:W-:Y:S02]  /*1550*/  USHF.R.U32.HI UR6, URZ, UR9, UR6 ;  /* 0x00000009ff067299 */ /* 0x000fe40008011606 */
[----:B---3--:R-:W-:Y:S02]  /*1560*/  USHF.R.U32.HI UR4, URZ, UR13, UR4 ;  /* 0x0000000dff047299 */ /* 0x008fe40008011604 */
[----:B------:R-:W-:Y:S02]  /*1570*/  USEL UR5, UR16, UR6, !UP2 ;  /* 0x0000000610057287 */ /* 0x000fe4000d000000 */
[----:B------:R-:W-:-:S04]  /*1580*/  USEL UR4, UR20, UR4, !UP1 ;  /* 0x0000000414047287 */ /* 0x000fc8000c800000 */
[----:B------:R-:W-:Y:S02]  /*1590*/  UIADD3 UR6, UPT, UPT, UR5, -UR4, URZ ;  /* 0x8000000405067290 */ /* 0x000fe4000fffe0ff */
[----:B------:R-:W-:Y:S02]  /*15a0*/  UIADD3 UR4, UPT, UPT, -UR5, UR4, URZ ;  /* 0x0000000405047290 */ /* 0x000fe4000fffe1ff */
[----:B------:R-:W-:Y:S02]  /*15b0*/  UIMAD UR20, UR6, UR10, UR20 ;  /* 0x0000000a061472a4 */ /* 0x000fe4000f8e0214 */
[----:B------:R-:W-:-:S12]  /*15c0*/  UIMAD UR16, UR4, UR12, UR16 ;  /* 0x0000000c041072a4 */ /* 0x000fd8000f8e0210 */
.L_x_19:
[----:B------:R-:W-:Y:S05]  /*15d0*/  BRA.U !UP5, `(.L_x_20) ;  /* 0x000000010d0c7547 */ /* 0x000fea000b800000 */
[----:B------:R-:W-:Y:S01]  /*15e0*/  UCGABAR_WAIT ;  /* 0x0000000000007dc7 */ /* 0x000fe20008000000 */
[----:B------:R-:W-:Y:S01]  /*15f0*/  CCTL.IVALL ;  /* 0x00000000ff00798f */ /* 0x000fe20002000000 */
[----:B------:R-:W-:Y:S05]  /*1600*/  BRA `(.L_x_21) ;  /* 0x0000000000047947 */ /* 0x000fea0003800000 */
.L_x_20:
[----:B------:R-:W-:Y:S06]  /*1610*/  BAR.SYNC.DEFER_BLOCKING 0x0 ;  /* 0x0000000000007b1d */ /* 0x000fec0000010000 */
.L_x_21:
[----:B------:R-:W-:Y:S05]  /*1620*/  BRA.U UP0, `(.L_x_22) ;  /* 0x0000001100fc7547 */ /* 0x000fea000b800000 */
[----:B------:R-:W1:Y:S01]  /*1630*/  LDCU UR6, c[0x0][0x38c] ;  /* 0x00007180ff0677ac */ /* 0x000e620008000800 */
[----:B------:R-:W-:Y:S01]  /*1640*/  PLOP3.LUT P1, PT, PT, PT, UP3, 0x80, 0x8 ;  /* 0x000000000008781c */ /* 0x000fe20003f2f038 */
[----:B------:R-:W-:Y:S01]  /*1650*/  IMAD.MOV.U32 R12, RZ, RZ, 0x1 ;  /* 0x00000001ff0c7424 */ /* 0x000fe200078e00ff */
[----:B------:R-:W-:Y:S01]  /*1660*/  ISETP.EQ.OR P2, PT, R0, RZ, P3 ;  /* 0x000000ff0000720c */ /* 0x000fe20001f42670 */
[----:B------:R-:W-:Y:S01]  /*1670*/  UISETP.NE.AND UP1, UPT, UR17, URZ, UPT ;  /* 0x000000ff1100728c */ /* 0x000fe2000bf25270 */
[----:B------:R-:W-:Y:S02]  /*1680*/  PLOP3.LUT P1, PT, P1, PT, PT, 0x8, 0x80 ;  /* 0x000000000080781c */ /* 0x000fe40000f2e170 */
[----:B------:R-:W-:Y:S01]  /*1690*/  CS2R R10, SRZ ;  /* 0x00000000000a7805 */ /* 0x000fe2000001ff00 */
[----:B------:R-:W-:Y:S01]  /*16a0*/  IMAD.MOV.U32 R9, RZ, RZ, RZ ;  /* 0x000000ffff097224 */ /* 0x000fe200078e00ff */
[----:B------:R-:W2:Y:S01]  /*16b0*/  LDCU UR43, c[0x0][0x370] ;  /* 0x00006e00ff2b77ac */ /* 0x000ea20008000800 */
[----:B------:R-:W-:Y:S01]  /*16c0*/  IMAD.MOV.U32 R8, RZ, RZ, 0x1 ;  /* 0x00000001ff087424 */ /* 0x000fe200078e00ff */
[----:B------:R-:W3:Y:S01]  /*16d0*/  LDCU.64 UR38, c[0x0][0x348] ;  /* 0x00006900ff2677ac */ /* 0x000ee20008000a00 */
[----:B------:R-:W-:-:S02]  /*16e0*/  USHF.R.U32.HI UR48, URZ, 0x5, UR23 ;  /* 0x00000005ff307899 */ /* 0x000fc40008011617 */
[----:B-1----:R-:W-:Y:S02]  /*16f0*/  UIADD3 UR5, UPT, UPT, UR6, 0x3f, URZ ;  /* 0x0000003f06057890 */ /* 0x002fe4000fffe0ff */
[----:B------:R-:W-:Y:S02]  /*1700*/  UIADD3 UR49, UPT, UPT, UR6, 0x7e, URZ ;  /* 0x0000007e06317890 */ /* 0x000fe4000fffe0ff */
[----:B------:R-:W-:Y:S01]  /*1710*/  USHF.R.S32.HI UR4, URZ, 0x1f, UR5 ;  /* 0x0000001fff047899 */ /* 0x000fe20008011405 */
[----:B------:R-:W1:Y:S03]  /*1720*/  LDCU UR41, c[0x0][0x374] ;  /* 0x00006e80ff2977ac */ /* 0x000e660008000800 */
[----:B------:R-:W-:Y:S02]  /*1730*/  ULEA.HI UR4, UR4, UR5, URZ, 0x6 ;  /* 0x0000000504047291 */ /* 0x000fe4000f8f30ff */
[----:B------:R-:W-:-:S02]  /*1740*/  USEL UR29, UR40, 0x2, UP1 ;  /* 0x00000002281d7887 */ /* 0x000fc40008800000 */
[----:B------:R-:W-:Y:S02]  /*1750*/  USHF.R.S32.HI UR45, URZ, 0x6, UR4 ;  /* 0x00000006ff2d7899 */ /* 0x000fe40008011404 */
[----:B------:R-:W-:Y:S02]  /*1760*/  UIADD3 UR4, UPT, UPT, UR6, -0x1, URZ ;  /* 0xffffffff06047890 */ /* 0x000fe4000fffe0ff */
[----:B------:R-:W-:Y:S02]  /*1770*/  UISETP.LT.U32.AND UP0, UPT, UR45, 0x3, UPT ;  /* 0x000000032d00788c */ /* 0x000fe4000bf01070 */
[----:B------:R-:W-:Y:S02]  /*1780*/  UISETP.GE.U32.AND UP2, UPT, UR4, -0x7f, UPT ;  /* 0xffffff810400788c */ /* 0x000fe4000bf46070 */
[----:B------:R-:W-:Y:S01]  /*1790*/  USEL UR44, UR45, 0x3, UP0 ;  /* 0x000000032d2c7887 */ /* 0x000fe20008000000 */
[----:B------:R-:W-:-:S03]  /*17a0*/  UMOV UR21, URZ ;  /* 0x000000ff00157c82 */ /* 0x000fc60008000000 */
[----:B------:R-:W-:Y:S02]  /*17b0*/  UIADD3 UR22, UPT, UPT, UR44, -0x1, URZ ;  /* 0xffffffff2c167890 */ /* 0x000fe4000fffe0ff */
[----:B------:R-:W-:-:S03]  /*17c0*/  UIADD3 UR46, UPT, UPT, UR45, -UR44, URZ ;  /* 0x8000002c2d2e7290 */ /* 0x000fc6000fffe0ff */
[----:B------:R-:W-:-:S04]  /*17d0*/  @UP2 UIADD3 UR22, UPT, UPT, UR44, URZ, URZ ;  /* 0x000000ff2c162290 */ /* 0x000fc8000fffe0ff */
[----:B-123--:R-:W-:-:S12]  /*17e0*/  UIADD3 UR22, UPT, UPT, UR22, 0x1, URZ ;  /* 0x0000000116167890 */ /* 0x00efd8000fffe0ff */
.L_x_42:
[----:B------:R-:W-:Y:S01]  /*17f0*/  UISETP.NE.AND UP0, UPT, UR47, URZ, UPT ;  /* 0x000000ff2f00728c */ /* 0x000fe2000bf05270 */
[----:B-1----:R-:W1:Y:S08]  /*1800*/  S2UR UR47, SR_CgaCtaId ;  /* 0x00000000002f79c3 */ /* 0x002e700000008800 */
[----:B------:R-:W-:Y:S05]  /*1810*/  BRA.U UP0, `(.L_x_23) ;  /* 0x0000000100347547 */ /* 0x000fea000b800000 */
[----:B------:R-:W2:Y:S01]  /*1820*/  S2R R0, SR_CgaCtaId ;  /* 0x0000000000007919 */ /* 0x000ea20000008800 */
[----:B------:R-:W-:Y:S02]  /*1830*/  MOV R3, 0x400 ;  /* 0x0000040000037802 */ /* 0x000fe40000000f00 */
[----:B------:R-:W-:Y:S02]  /*1840*/  SHF.L.U32 R2, R8, 0x1f, RZ ;  /* 0x0000001f08027819 */ /* 0x000fe400000006ff */
[----:B--2---:R-:W-:-:S05]  /*1850*/  LEA R0, R0, R3, 0x18 ;  /* 0x0000000300007211 */ /* 0x004fca00078ec0ff */
[----:B------:R-:W-:-:S04]  /*1860*/  IMAD R3, R9, 0x8, R0 ;  /* 0x0000000809037824 */ /* 0x000fc800078e0200 */
[----:B------:R-:W2:Y:S02]  /*1870*/  SYNCS.PHASECHK.TRANS64.TRYWAIT P0, [R3+URZ+0xf0], R2 ;  /* 0x0000f002030075a7 */ /* 0x000ea400080011ff */
[----:B--2---:R-:W-:Y:S05]  /*1880*/  @!P0 BRA `(.L_x_24) ;  /* 0x0000007000788947 */ /* 0x004fea0003800000 */
.L_x_137:
[----:B------:R-:W-:Y:S01]  /*1890*/  VIADD R9, R9, 0x1 ;  /* 0x0000000109097836 */ /* 0x000fe20000000000 */
[----:B------:R2:W-:Y:S04]  /*18a0*/  SYNCS.ARRIVE.TRANS64.A1T0 RZ, [R3+URZ+0xe0], RZ ;  /* 0x0000e0ff03ff79a7 */ /* 0x0005e800081000ff */
[----:B------:R-:W-:-:S04]  /*18b0*/  ISETP.NE.AND P0, PT, R9, 0x2, PT ;  /* 0x000000020900780c */ /* 0x000fc80003f05270 */
[----:B------:R-:W-:Y:S02]  /*18c0*/  SEL R9, R9, RZ, P0 ;  /* 0x000000ff09097207 */ /* 0x000fe40000000000 */
[----:B--2---:R-:W-:-:S04]  /*18d0*/  SEL R3, RZ, 0x1, P0 ;  /* 0x00000001ff037807 */ /* 0x004fc80000000000 */
[----:B------:R-:W-:-:S07]  /*18e0*/  LOP3.LUT R8, R8, R3, RZ, 0x3c, !PT ;  /* 0x0000000308087212 */ /* 0x000fce00078e3cff */
.L_x_23:
[----:B------:R-:W-:Y:S01]  /*18f0*/  UMOV UR13, 0x400 ;  /* 0x00000400000d7882 */ /* 0x000fe20000000000 */
[----:B------:R-:W-:Y:S01]  /*1900*/  SHF.L.U32 R0, R12, 0x1f, RZ ;  /* 0x0000001f0c007819 */ /* 0x000fe200000006ff */
[----:B-1----:R-:W-:Y:S02]  /*1910*/  ULEA UR13, UR47, UR13, 0x18 ;  /* 0x0000000d2f0d7291 */ /* 0x002fe4000f8ec0ff */
[----:B------:R-:W-:Y:S02]  /*1920*/  UISETP.GE.U32.AND UP0, UPT, UR49, 0x7f, UPT ;  /* 0x0000007f3100788c */ /* 0x000fe4000bf06070 */
[----:B------:R-:W-:Y:S02]  /*1930*/  ULEA UR4, UR21, UR13, 0x3 ;  /* 0x0000000d15047291 */ /* 0x000fe4000f8e18ff */
[----:B------:R-:W-:Y:S02]  /*1940*/  USHF.L.U32 UR19, UR20, 0x6, URZ ;  /* 0x0000000614137899 */ /* 0x000fe400080006ff */
[----:B------:R-:W-:Y:S01]  /*1950*/  ULEA UR35, UR16, UR48, 0x7 ;  /* 0x0000003010237291 */ /* 0x000fe2000f8e38ff */
[----:B------:R-:W-:-:S04]  /*1960*/  UMOV UR14, URZ ;  /* 0x000000ff000e7c82 */ /* 0x000fc80008000000 */
[----:B------:R1:W2:Y:S01]  /*1970*/  SYNCS.PHASECHK.TRANS64.TRYWAIT P0, [UR4+0x18], R0 ;  /* 0x00001800ff0075a7 */ /* 0x0002a20008001104 */
[----:B------:R-:W-:Y:S06]  /*1980*/  BRA.U !UP0, `(.L_x_25) ;  /* 0x0000000108f07547 */ /* 0x000fec000b800000 */
[----:B------:R-:W-:Y:S01]  /*1990*/  UMOV UR15, URZ ;  /* 0x000000ff000f7c82 */ /* 0x000fe20008000000 */
[----:B------:R-:W-:-:S05]  /*19a0*/  UMOV UR4, UR21 ;  /* 0x0000001500047c82 */ /* 0x000fca0008000000 */
.L_x_31:
[----:B------:R-:W-:Y:S01]  /*19b0*/  ULEA UR33, UR4, UR13, 0x3 ;  /* 0x0000000d04217291 */ /* 0x000fe2000f8e18ff */
[----:B--2---:R-:W-:Y:S01]  /*19c0*/  @!P3 MOV R2, 0xc000 ;  /* 0x0000c0000002b802 */ /* 0x004fe20000000f00 */
[----:B--2-4-:R-:W-:Y:S10]  /*19d0*/  @P0 BRA `(.L_x_26) ;  /* 0x00000000000c0947 */ /* 0x014ff40003800000 */
[----:B------:R-:W-:-:S04]  /*19e0*/  SHF.L.U32 R3, R12, 0x1f, RZ ;  /* 0x0000001f0c037819 */ /* 0x000fc800000006ff */
[----:B------:R-:W2:Y:S02]  /*19f0*/  SYNCS.PHASECHK.TRANS64.TRYWAIT P0, [UR33+0x18], R3 ;  /* 0x00001803ff0075a7 */ /* 0x000ea40008001121 */
[----:B--2---:R-:W-:Y:S05]  /*1a00*/  @!P0 BRA `(.L_x_27) ;  /* 0x00000070002c8947 */ /* 0x004fea0003800000 */
.L_x_26:
[----:B------:R2:W-:Y:S01]  /*1a10*/  @!P3 SYNCS.ARRIVE.TRANS64 RZ, [UR33], R2 ;  /* 0x00000002ffffb9a7 */ /* 0x0005e20008000021 */
[----:B------:R-:W-:-:S04]  /*1a20*/  ULOP3.LUT UR5, UR29, 0x2, URZ, 0xfc, !UPT ;  /* 0x000000021d057892 */ /* 0x000fc8000f8efcff */
[----:B------:R-:W-:-:S09]  /*1a30*/  UISETP.NE.AND UP0, UPT, UR5, 0x2, UPT ;  /* 0x000000020500788c */ /* 0x000fd2000bf05270 */
[----:B------:R-:W-:Y:S05]  /*1a40*/  BRA.U UP0, `(.L_x_28) ;  /* 0x0000000100047547 */ /* 0x000fea000b800000 */
[----:B------:R-:W-:Y:S05]  /*1a50*/  BPT.TRAP 0x1 ;  /* 0x000000040000795c */ /* 0x000fea0000300000 */
.L_x_28:
[----:B------:R-:W-:Y:S04]  /*1a60*/  BSSY.RECONVERGENT B0, `(.L_x_29) ;  /* 0x0000003000007945 */ /* 0x000fe80003800200 */
[----:B------:R-:W-:Y:S05]  /*1a70*/  @P2 BRA `(.L_x_30) ;  /* 0x0000000000042947 */ /* 0x000fea0003800000 */
[----:B------:R-:W-:Y:S05]  /*1a80*/  BPT.TRAP 0x1 ;  /* 0x000000040000795c */ /* 0x000fea0000300000 */
.L_x_30:
[----:B------:R-:W-:Y:S05]  /*1a90*/  BSYNC.RECONVERGENT B0 ;  /* 0x0000000000007941 */ /* 0x000fea0003800200 */
.L_x_29:
[----:B------:R-:W-:Y:S02]  /*1aa0*/  UIADD3 UR5, UPT, UPT, UR4, 0x1, URZ ;  /* 0x0000000104057890 */ /* 0x000fe4000fffe0ff */
[----:B------:R-:W-:Y:S02]  /*1ab0*/  ULEA UR24, UR4, UR23, 0xd ;  /* 0x0000001704187291 */ /* 0x000fe4000f8e68ff */
[----:B------:R-:W-:Y:S02]  /*1ac0*/  UISETP.NE.AND UP0, UPT, UR5, 0x3, UPT ;  /* 0x000000030500788c */ /* 0x000fe4000bf05270 */
[----:B------:R-:W-:Y:S02]  /*1ad0*/  ULEA UR8, UR4, UR13, 0xe ;  /* 0x0000000d04087291 */ /* 0x000fe4000f8e70ff */
[----:B------:R-:W-:Y:S02]  /*1ae0*/  USEL UR6, URZ, 0x1, UP0 ;  /* 0x00000001ff067887 */ /* 0x000fe40008000000 */
[----:B------:R-:W-:-:S02]  /*1af0*/  USEL UR21, UR5, URZ, UP0 ;  /* 0x000000ff05157287 */ /* 0x000fc40008000000 */
[----:B------:R-:W-:Y:S02]  /*1b00*/  UIADD3 UR4, UP0, UPT, UR38, 0x180, URZ ;  /* 0x0000018026047890 */ /* 0x000fe4000ff1e0ff */
[----:B------:R-:W-:Y:S01]  /*1b10*/  ULEA UR5, UR21, UR13, 0x3 ;  /* 0x0000000d15057291 */ /* 0x000fe2000f8e18ff */
[----:B------:R-:W-:Y:S01]  /*1b20*/  LOP3.LUT R12, R12, UR6, RZ, 0x3c, !PT ;  /* 0x000000060c0c7c12 */ /* 0x000fe2000f8e3cff */
[----:B------:R-:W-:Y:S02]  /*1b30*/  USHF.L.U32 UR34, UR15, 0x6, URZ ;  /* 0x000000060f227899 */ /* 0x000fe400080006ff */
[----:B------:R-:W-:Y:S01]  /*1b40*/  UIADD3 UR6, UP1, UPT, UR38, 0x80, URZ ;  /* 0x0000008026067890 */ /* 0x000fe2000ff3e0ff */
[----:B-1----:R-:W-:Y:S01]  /*1b50*/  SHF.L.U32 R0, R12, 0x1f, RZ ;  /* 0x0000001f0c007819 */ /* 0x002fe200000006ff */
[----:B------:R-:W-:Y:S02]  /*1b60*/  ULEA UR24, UR24, UR13, 0x2 ;  /* 0x0000000d18187291 */ /* 0x000fe4000f8e10ff */
[----:B------:R-:W-:Y:S01]  /*1b70*/  UIADD3 UR15, UPT, UPT, UR15, 0x1, URZ ;  /* 0x000000010f0f7890 */ /* 0x000fe2000fffe0ff */
[----:B------:R3:W4:Y:S01]  /*1b80*/  SYNCS.PHASECHK.TRANS64.TRYWAIT P0, [UR5+0x18], R0 ;  /* 0x00001800ff0075a7 */ /* 0x0007220008001105 */
[----:B------:R-:W-:-:S02]  /*1b90*/  UIADD3.X UR5, UPT, UPT, URZ, UR39, URZ, UP0, !UPT ;  /* 0x00000027ff057290 */ /* 0x000fc400087fe4ff */
[----:B------:R-:W-:Y:S02]  /*1ba0*/  UIADD3.X UR7, UPT, UPT, URZ, UR39, URZ, UP1, !UPT ;  /* 0x00000027ff077290 */ /* 0x000fe40008ffe4ff */
[----:B------:R-:W-:Y:S02]  /*1bb0*/  UIADD3 UR32, UPT, UPT, UR24, 0x8400, URZ ;  /* 0x0000840018207890 */ /* 0x000fe4000fffe0ff */
[----:B------:R-:W-:Y:S02]  /*1bc0*/  UISETP.NE.AND UP0, UPT, UR15, UR22, UPT ;  /* 0x000000160f00728c */ /* 0x000fe4000bf05270 */
[----:B------:R-:W-:Y:S02]  /*1bd0*/  UIADD3 UR26, UPT, UPT, UR34, 0x20, URZ ;  /* 0x00000020221a7890 */ /* 0x000fe4000fffe0ff */
[----:B------:R-:W-:Y:S02]  /*1be0*/  UIADD3 UR24, UPT, UPT, UR24, 0xc400, URZ ;  /* 0x0000c40018187890 */ /* 0x000fe4000fffe0ff */
[----:B------:R-:W-:-:S02]  /*1bf0*/  UIADD3 UR16, UPT, UPT, UR8, 0x20400, URZ ;  /* 0x0002040008107890 */ /* 0x000fc4000fffe0ff */
[----:B------:R-:W-:Y:S01]  /*1c00*/  UIADD3 UR8, UPT, UPT, UR8, 0x22400, URZ ;  /* 0x0002240008087890 */ /* 0x000fe2000fffe0ff */
[----:B------:R-:W-:Y:S01]  /*1c10*/  UMOV UR10, 0x30000 ;  /* 0x00030000000a7882 */ /* 0x000fe20000000000 */
[----:B------:R-:W-:Y:S01]  /*1c20*/  UMOV UR30, 0x0 ;  /* 0x00000000001e7882 */ /* 0x000fe20000000000 */
[----:B------:R-:W-:Y:S01]  /*1c30*/  UMOV UR31, 0x10000000 ;  /* 0x10000000001f7882 */ /* 0x000fe20000000000 */
[----:B------:R-:W-:Y:S01]  /*1c40*/  UMOV UR25, UR33 ;  /* 0x0000002100197c82 */ /* 0x000fe20008000000 */
[----:B------:R-:W-:Y:S01]  /*1c50*/  UMOV UR27, UR35 ;  /* 0x00000023001b7c82 */ /* 0x000fe20008000000 */
[----:B------:R-:W-:Y:S01]  /*1c60*/  UMOV UR28, UR36 ;  /* 0x00000024001c7c82 */ /* 0x000fe20008000000 */
[----:B------:R-:W-:Y:S01]  /*1c70*/  UTMALDG.3D.MULTICAST [UR32], [UR6], UR10, desc[UR30] ;  /* 0x00001e20060073b4 */ /* 0x000fe2000801180a */
[----:B------:R-:W-:Y:S01]  /*1c80*/  UMOV UR17, UR33 ;  /* 0x0000002100117c82 */ /* 0x000fe20008000000 */
[----:B------:R-:W-:Y:S01]  /*1c90*/  UMOV UR20, UR36 ;  /* 0x0000002400147c82 */ /* 0x000fe20008000000 */
[----:B------:R-:W-:Y:S01]  /*1ca0*/  UMOV UR18, UR34 ;  /* 0x0000002200127c82 */ /* 0x000fe20008000000 */
[----:B------:R-:W-:Y:S01]  /*1cb0*/  UMOV UR11, UR19 ;  /* 0x00000013000b7c82 */ /* 0x000fe20008000000 */
[----:B------:R-:W-:Y:S01]  /*1cc0*/  UMOV UR12, UR36 ;  /* 0x00000024000c7c82 */ /* 0x000fe20008000000 */
[----:B------:R-:W-:Y:S01]  /*1cd0*/  UMOV UR9, UR33 ;  /* 0x0000002100097c82 */ /* 0x000fe20008000000 */
[----:B------:R-:W-:Y:S01]  /*1ce0*/  UMOV UR14, UR22 ;  /* 0x00000016000e7c82 */ /* 0x000fe20008000000 */
[----:B------:R1:W-:Y:S01]  /*1cf0*/  UTMALDG.3D.MULTICAST [UR24], [UR6], UR10, desc[UR30] ;  /* 0x00001e18060073b4 */ /* 0x0003e2000801180a */
[----:B------:R-:W-:Y:S01]  /*1d00*/  UTMALDG.3D [UR16], [UR4], desc[UR30] ;  /* 0x00001e10040075b4 */ /* 0x000fe20008011000 */
[----:B-1----:R-:W-:-:S02]  /*1d10*/  UMOV UR10, UR26 ;  /* 0x0000001a000a7c82 */ /* 0x002fc40008000000 */
[----:B------:R1:W-:Y:S02]  /*1d20*/  UTMALDG.3D [UR8], [UR4], desc[UR30] ;  /* 0x00001e08040075b4 */ /* 0x0003e40008011000 */
[----:B-1----:R-:W-:Y:S01]  /*1d30*/  UMOV UR4, UR21 ;  /* 0x0000001500047c82 */ /* 0x002fe20008000000 */
[----:B---3--:R-:W-:Y:S05]  /*1d40*/  BRA.U UP0, `(.L_x_31) ;  /* 0xfffffffd00187547 */ /* 0x008fea000b83ffff */
.L_x_25:
[----:B------:R-:W-:Y:S01]  /*1d50*/  ULEA UR4, UR21, UR13, 0x3 ;  /* 0x0000000d15047291 */ /* 0x000fe2000f8e18ff */
[----:B-1----:R-:W-:Y:S01]  /*1d60*/  SHF.L.U32 R0, R12, 0x1f, RZ ;  /* 0x0000001f0c007819 */ /* 0x002fe200000006ff */
[----:B------:R-:W-:Y:S01]  /*1d70*/  @!P1 SYNCS.ARRIVE.TRANS64.A1T0 RZ, [UR13+0x78], RZ ;  /* 0x000078ffffff99a7 */ /* 0x000fe2000810000d */
[----:B------:R-:W-:-:S06]  /*1d80*/  UISETP.GT.AND UP0, UPT, UR45, UR44, UPT ;  /* 0x0000002c2d00728c */ /* 0x000fcc000bf04270 */
[----:B--2-4-:R1:W2:Y:S03]  /*1d90*/  SYNCS.PHASECHK.TRANS64.TRYWAIT P0, [UR4+0x18], R0 ;  /* 0x00001800ff0075a7 */ /* 0x0142a60008001104 */
[----:B------:R-:W-:Y:S05]  /*1da0*/  BRA.U !UP0, `(.L_x_32) ;  /* 0x0000000108ec7547 */ /* 0x000fea000b800000 */
[----:B------:R-:W-:Y:S01]  /*1db0*/  UIADD3 UR15, UPT, UPT, UR46, UR14, URZ ;  /* 0x0000000e2e0f7290 */ /* 0x000fe2000fffe0ff */
[----:B------:R-:W-:-:S11]  /*1dc0*/  UMOV UR4, UR21 ;  /* 0x0000001500047c82 */ /* 0x000fd60008000000 */
.L_x_38:
[----:B------:R-:W-:Y:S01]  /*1dd0*/  ULEA UR33, UR4, UR13, 0x3 ;  /* 0x0000000d04217291 */ /* 0x000fe2000f8e18ff */
[----:B--2---:R-:W-:Y:S01]  /*1de0*/  @!P3 MOV R2, 0xc000 ;  /* 0x0000c0000002b802 */ /* 0x004fe20000000f00 */
[----:B--2-4-:R-:W-:Y:S10]  /*1df0*/  @P0 BRA `(.L_x_33) ;  /* 0x00000000000c0947 */ /* 0x014ff40003800000 */
[----:B------:R-:W-:-:S04]  /*1e00*/  SHF.L.U32 R3, R12, 0x1f, RZ ;  /* 0x0000001f0c037819 */ /* 0x000fc800000006ff */
[----:B------:R-:W2:Y:S02]  /*1e10*/  SYNCS.PHASECHK.TRANS64.TRYWAIT P0, [UR33+0x18], R3 ;  /* 0x00001803ff0075a7 */ /* 0x000ea40008001121 */
[----:B--2---:R-:W-:Y:S05]  /*1e20*/  @!P0 BRA `(.L_x_34) ;  /* 0x0000006c003c8947 */ /* 0x004fea0003800000 */
.L_x_33:
[----:B------:R2:W-:Y:S01]  /*1e30*/  @!P3 SYNCS.ARRIVE.TRANS64 RZ, [UR33], R2 ;  /* 0x00000002ffffb9a7 */ /* 0x0005e20008000021 */
[----:B------:R-:W-:-:S04]  /*1e40*/  ULOP3.LUT UR5, UR29, 0x2, URZ, 0xfc, !UPT ;  /* 0x000000021d057892 */ /* 0x000fc8000f8efcff */
[----:B------:R-:W-:-:S09]  /*1e50*/  UISETP.NE.AND UP0, UPT, UR5, 0x2, UPT ;  /* 0x000000020500788c */ /* 0x000fd2000bf05270 */
[----:B------:R-:W-:Y:S05]  /*1e60*/  BRA.U UP0, `(.L_x_35) ;  /* 0x0000000100047547 */ /* 0x000fea000b800000 */
[----:B------:R-:W-:Y:S05]  /*1e70*/  BPT.TRAP 0x1 ;  /* 0x000000040000795c */ /* 0x000fea0000300000 */
.L_x_35:
[----:B------:R-:W-:Y:S04]  /*1e80*/  BSSY.RECONVERGENT B0, `(.L_x_36) ;  /* 0x0000003000007945 */ /* 0x000fe80003800200 */
[----:B------:R-:W-:Y:S05]  /*1e90*/  @P2 BRA `(.L_x_37) ;  /* 0x0000000000042947 */ /* 0x000fea0003800000 */
[----:B------:R-:W-:Y:S05]  /*1ea0*/  BPT.TRAP 0x1 ;  /* 0x000000040000795c */ /* 0x000fea0000300000 */
.L_x_37:
[----:B------:R-:W-:Y:S05]  /*1eb0*/  BSYNC.RECONVERGENT B0 ;  /* 0x0000000000007941 */ /* 0x000fea0003800200 */
.L_x_36:
        /* <DEDUP_REMOVED lines=42> */
.L_x_32:
[C---:B------:R-:W-:Y:S01]  /*2160*/  LEA R3, R11.reuse, UR13, 0x3 ;  /* 0x0000000d0b037c11 */ /* 0x040fe2000f8e18ff */
[----:B------:R-:W-:Y:S01]  /*2170*/  NOP ;  /* 0x0000000000007918 */ /* 0x000fe20000000000 */
[----:B-1----:R-:W-:Y:S02]  /*2180*/  SHF.L.U32 R0, R10, 0x1f, RZ ;  /* 0x0000001f0a007819 */ /* 0x002fe400000006ff */
[----:B------:R-:W-:Y:S02]  /*2190*/  LEA R5, R11, UR13, 0x4 ;  /* 0x0000000d0b057c11 */ /* 0x000fe4000f8e20ff */
[----:B--2-4-:R-:W1:Y:S02]  /*21a0*/  SYNCS.PHASECHK.TRANS64.TRYWAIT P0, [R3+URZ+0x80], R0 ;  /* 0x00008000030075a7 */ /* 0x014e6400080011ff */
[----:B-1----:R-:W-:Y:S05]  /*21b0*/  @!P0 BRA `(.L_x_39) ;  /* 0x0000006800708947 */ /* 0x002fea0003800000 */
.L_x_140:
[----:B------:R-:W2:Y:S01]  /*21c0*/  LDS.128 R4, [R5+0x110] ;  /* 0x0001100005047984 */ /* 0x000ea20000000c00 */
[----:B------:R-:W-:Y:S01]  /*21d0*/  UISETP.GE.AND UP0, UPT, UR42, 0x1, UPT ;  /* 0x000000012a00788c */ /* 0x000fe2000bf06270 */
[----:B------:R-:W-:Y:S01]  /*21e0*/  @!PT LDS RZ, [RZ] ;  /* 0x00000000fffff984 */ /* 0x000fe20000000800 */
[----:B------:R-:W-:Y:S01]  /*21f0*/  @!PT LDS RZ, [RZ] ;  /* 0x00000000fffff984 */ /* 0x000fe20000000800 */
[----:B------:R-:W-:Y:S01]  /*2200*/  @!PT LDS RZ, [RZ] ;  /* 0x00000000fffff984 */ /* 0x000fe20000000800 */
[----:B------:R-:W-:Y:S01]  /*2210*/  @!PT LDS RZ, [RZ] ;  /* 0x00000000fffff984 */ /* 0x000fe20000000800 */
[----:B------:R3:W-:Y:S06]  /*2220*/  MEMBAR.ALL.CTA ;  /* 0x0000000000007992 */ /* 0x0007ec0000008000 */
[----:B---3--:R-:W3:Y:S01]  /*2230*/  FENCE.VIEW.ASYNC.S ;  /* 0x00000000000073c6 */ /* 0x008ee20000000000 */
[----:B--2---:R-:W-:-:S13]  /*2240*/  LOP3.LUT P0, RZ, R6, 0x1, RZ, 0xc0, !PT ;  /* 0x0000000106ff7812 */ /* 0x004fda000780c0ff */
[----:B---3--:R-:W-:Y:S01]  /*2250*/  VOTEU.ANY UP1, P0 ;  /* 0x0000000000ff7886 */ /* 0x008fe20000020100 */
[----:B------:R-:W-:-:S13]  /*2260*/  PLOP3.LUT P0, PT, PT, PT, UP1, 0x80, 0x8 ;  /* 0x000000000008781c */ /* 0x000fda0003f0f018 */
[----:B-1----:R-:W-:Y:S02]  /*2270*/  @P0 LOP3.LUT R0, R5, 0xffff, RZ, 0xc0, !PT ;  /* 0x0000ffff05000812 */ /* 0x002fe400078ec0ff */
[----:B------:R-:W-:Y:S02]  /*2280*/  @P0 MOV R2, R4 ;  /* 0x0000000400020202 */ /* 0x000fe40000000f00 */
[----:B------:R-:W-:Y:S01]  /*2290*/  @P0 R2UR UR5, R0 ;  /* 0x00000000000502ca */ /* 0x000fe200000e0000 */
[----:B------:R-:W-:Y:S01]  /*22a0*/  VIADD R0, R3, 0x90 ;  /* 0x0000009003007836 */ /* 0x000fe20000000000 */
[----:B------:R-:W-:Y:S02]  /*22b0*/  @P0 SHF.R.U32.HI R4, RZ, 0x10, R5 ;  /* 0x00000010ff040819 */ /* 0x000fe40000011605 */
[----:B------:R-:W-:Y:S02]  /*22c0*/  @P0 R2UR UR6, R2 ;  /* 0x00000000020602ca */ /* 0x000fe400000e0000 */
[----:B------:R-:W-:-:S02]  /*22d0*/  PRMT R0, RZ, 0x654, R0 ;  /* 0x00000654ff007816 */ /* 0x000fc40000000000 */
[----:B------:R-:W-:Y:S02]  /*22e0*/  @P0 R2UR UR4, R4 ;  /* 0x00000000040402ca */ /* 0x000fe400000e0000 */
[----:B------:R1:W-:Y:S03]  /*22f0*/  SYNCS.ARRIVE.TRANS64.RED.A1T0 RZ, [R0+URZ], RZ ;  /* 0x000000ff00ff79a7 */ /* 0x0003e600081004ff */
[----:B------:R-:W-:-:S04]  /*2300*/  @UP1 UMOV UR37, UR5 ;  /* 0x0000000500251c82 */ /* 0x000fc80008000000 */
[----:B------:R-:W-:-:S04]  /*2310*/  @UP1 UMOV UR40, UR6 ;  /* 0x0000000600281c82 */ /* 0x000fc80008000000 */
[----:B------:R-:W-:Y:S01]  /*2320*/  @UP1 UMOV UR36, UR4 ;  /* 0x0000000400241c82 */ /* 0x000fe20008000000 */
[----:B------:R-:W-:Y:S05]  /*2330*/  BRA.U !UP0, `(.L_x_40) ;  /* 0x0000000108d47547 */ /* 0x000fea000b800000 */
[----:B------:R-:W2:Y:S01]  /*2340*/  LDCU.128 UR16, c[0x0][0xb10] ;  /* 0x00016200ff1077ac */ /* 0x000ea20008000c00 */
[----:B------:R-:W3:Y:S01]  /*2350*/  LDCU UR12, c[0x0][0xb20] ;  /* 0x00016400ff0c77ac */ /* 0x000ee20008000800 */
[----:B------:R-:W4:Y:S01]  /*2360*/  LDCU UR20, c[0x0][0xb0c] ;  /* 0x00016180ff1477ac */ /* 0x000f220008000800 */
[----:B------:R-:W1:Y:S01]  /*2370*/  LDCU.64 UR8, c[0x0][0xb28] ;  /* 0x00016500ff0877ac */ /* 0x000e620008000a00 */
[----:B------:R-:W-:Y:S02]  /*2380*/  UISETP.NE.AND UP3, UPT, UR42, 0x1, UPT ;  /* 0x000000012a00788c */ /* 0x000fe4000bf65270 */
[----:B--2---:R-:W-:Y:S02]  /*2390*/  UIMAD.WIDE.U32 UR6, UR41, UR19, URZ ;  /* 0x00000013290672a5 */ /* 0x004fe4000f8e00ff */
[----:B------:R-:W-:Y:S02]  /*23a0*/  UIMAD.WIDE.U32 UR4, UR43, UR16, URZ ;  /* 0x000000102b0472a5 */ /* 0x000fe4000f8e00ff */
[----:B------:R-:W-:-:S02]  /*23b0*/  UISETP.NE.AND UP0, UPT, UR18, 0x1, UPT ;  /* 0x000000011200788c */ /* 0x000fc4000bf05270 */
[----:B------:R-:W-:Y:S01]  /*23c0*/  UIMAD.WIDE.U32 UR24, UR37, UR19, URZ ;  /* 0x00000013251872a5 */ /* 0x000fe2000f8e00ff */
[----:B------:R-:W-:Y:S02]  /*23d0*/  UMOV UR6, UR7 ;  /* 0x0000000700067c82 */ /* 0x000fe40008000000 */
[----:B------:R-:W-:Y:S01]  /*23e0*/  UMOV UR4, UR5 ;  /* 0x0000000500047c82 */ /* 0x000fe20008000000 */
[----:B---3--:R-:W-:Y:S02]  /*23f0*/  USHF.R.U32.HI UR6, URZ, UR12, UR6 ;  /* 0x0000000cff067299 */ /* 0x008fe40008011606 */
[----:B----4-:R-:W-:Y:S02]  /*2400*/  UISETP.NE.AND UP2, UPT, UR20, 0x1, UPT ;  /* 0x000000011400788c */ /* 0x010fe4000bf45270 */
[----:B------:R-:W-:Y:S02]  /*2410*/  USHF.R.U32.HI UR4, URZ, UR17, UR4 ;  /* 0x00000011ff047299 */ /* 0x000fe40008011604 */
[----:B------:R-:W-:-:S02]  /*2420*/  USEL UR5, UR41, UR6, !UP0 ;  /* 0x0000000629057287 */ /* 0x000fc4000c000000 */
[----:B------:R-:W-:Y:S02]  /*2430*/  USEL UR6, UR43, UR4, !UP2 ;  /* 0x000000042b067287 */ /* 0x000fe4000d000000 */
[----:B-1----:R-:W-:Y:S01]  /*2440*/  UIMAD.WIDE.U32 UR10, UR5, UR8, URZ ;  /* 0x00000008050a72a5 */ /* 0x002fe2000f8e00ff */
[----:B------:R-:W-:Y:S01]  /*2450*/  UMOV UR4, UR25 ;  /* 0x0000001900047c82 */ /* 0x000fe20008000000 */
[----:B------:R-:W-:Y:S02]  /*2460*/  UIMAD.WIDE.U32 UR14, UR40, UR16, URZ ;  /* 0x00000010280e72a5 */ /* 0x000fe4000f8e00ff */
[----:B------:R-:W-:-:S03]  /*2470*/  UIMAD.WIDE.U32 UR24, UR6, UR8, URZ ;  /* 0x00000008061872a5 */ /* 0x000fc6000f8e00ff */
[----:B------:R-:W-:Y:S01]  /*2480*/  UMOV UR10, UR11 ;  /* 0x0000000b000a7c82 */ /* 0x000fe20008000000 */
[----:B------:R-:W-:Y:S02]  /*2490*/  USHF.R.U32.HI UR4, URZ, UR12, UR4 ;  /* 0x0000000cff047299 */ /* 0x000fe40008011604 */
[----:B------:R-:W-:Y:S01]  /*24a0*/  @UP3 USHF.R.U32.HI UR5, URZ, UR9, UR10 ;  /* 0x00000009ff053299 */ /* 0x000fe2000801160a */
[----:B------:R-:W-:Y:S01]  /*24b0*/  UMOV UR14, UR15 ;  /* 0x0000000f000e7c82 */ /* 0x000fe20008000000 */
[----:B------:R-:W-:Y:S01]  /*24c0*/  UMOV UR24, UR25 ;  /* 0x0000001900187c82 */ /* 0x000fe20008000000 */
[----:B------:R-:W-:Y:S02]  /*24d0*/  USHF.R.U32.HI UR17, URZ, UR17, UR14 ;  /* 0x00000011ff117299 */ /* 0x000fe4000801160e */
[----:B------:R-:W-:Y:S02]  /*24e0*/  USEL UR4, UR37, UR4, !UP0 ;  /* 0x0000000425047287 */ /* 0x000fe4000c000000 */
[----:B------:R-:W-:-:S02]  /*24f0*/  @UP3 USHF.R.U32.HI UR6, URZ, UR9, UR24 ;  /* 0x00000009ff063299 */ /* 0x000fc40008011618 */
[----:B------:R-:W-:Y:S02]  /*2500*/  UIMAD UR7, UR42, UR5, URZ ;  /* 0x000000052a0772a4 */ /* 0x000fe4000f8e02ff */
[----:B------:R-:W-:Y:S02]  /*2510*/  USEL UR5, UR40, UR17, !UP2 ;  /* 0x0000001128057287 */ /* 0x000fe4000d000000 */
[----:B------:R-:W-:Y:S02]  /*2520*/  UIMAD UR10, UR42, UR6, URZ ;  /* 0x000000062a0a72a4 */ /* 0x000fe4000f8e02ff */
[----:B------:R-:W-:Y:S02]  /*2530*/  UISETP.GE.AND UP0, UPT, UR4, UR7, UPT ;  /* 0x000000070400728c */ /* 0x000fe4000bf06270 */
[----:B------:R-:W-:Y:S02]  /*2540*/  UIMAD.WIDE.U32 UR14, UR4, UR8, URZ ;  /* 0x00000008040e72a5 */ /* 0x000fe4000f8e00ff */
[----:B------:R-:W-:-:S02]  /*2550*/  UISETP.GE.OR UP0, UPT, UR5, UR10, UP0 ;  /* 0x0000000a0500728c */ /* 0x000fc40008706670 */
        /* <DEDUP_REMOVED lines=19> */
.L_x_40:
[----:B------:R-:W2:Y:S02]  /*2690*/  LDCU UR4, c[0x0][0xb30] ;  /* 0x00016600ff0477ac */ /* 0x000ea40008000800 */
[----:B--2---:R-:W-:-:S09]  /*26a0*/  UISETP.NE.AND UP0, UPT, UR4, 0x1, UPT ;  /* 0x000000010400788c */ /* 0x004fd2000bf05270 */
[----:B------:R-:W-:Y:S05]  /*26b0*/  BRA.U UP0, `(.L_x_41) ;  /* 0x0000000100447547 */ /* 0x000fea000b800000 */
[----:B------:R-:W2:Y:S01]  /*26c0*/  LDCU.128 UR8, c[0x0][0xb10] ;  /* 0x00016200ff0877ac */ /* 0x000ea20008000c00 */
[----:B------:R-:W3:Y:S01]  /*26d0*/  LDCU UR12, c[0x0][0xb0c] ;  /* 0x00016180ff0c77ac */ /* 0x000ee20008000800 */
[----:B------:R-:W4:Y:S01]  /*26e0*/  LDCU UR14, c[0x0][0xb20] ;  /* 0x00016400ff0e77ac */ /* 0x000f220008000800 */
[----:B--2---:R-:W-:Y:S02]  /*26f0*/  UIMAD.WIDE.U32 UR6, UR40, UR8, URZ ;  /* 0x00000008280672a5 */ /* 0x004fe4000f8e00ff */
[----:B------:R-:W-:Y:S02]  /*2700*/  UIMAD.WIDE.U32 UR4, UR37, UR11, URZ ;  /* 0x0000000b250472a5 */ /* 0x000fe4000f8e00ff */
[----:B---3--:R-:W-:Y:S02]  /*2710*/  UISETP.NE.AND UP2, UPT, UR12, 0x1, UPT ;  /* 0x000000010c00788c */ /* 0x008fe4000bf45270 */
[----:B------:R-:W-:Y:S01]  /*2720*/  UISETP.NE.AND UP0, UPT, UR10, 0x1, UPT ;  /* 0x000000010a00788c */ /* 0x000fe2000bf05270 */
[----:B------:R-:W-:-:S02]  /*2730*/  UMOV UR6, UR7 ;  /* 0x0000000700067c82 */ /* 0x000fc40008000000 */
[----:B------:R-:W-:Y:S01]  /*2740*/  UMOV UR4, UR5 ;  /* 0x0000000500047c82 */ /* 0x000fe20008000000 */
[----:B------:R-:W-:Y:S02]  /*2750*/  USHF.R.U32.HI UR9, URZ, UR9, UR6 ;  /* 0x00000009ff097299 */ /* 0x000fe40008011606 */
[----:B----4-:R-:W-:Y:S02]  /*2760*/  USHF.R.U32.HI UR4, URZ, UR14, UR4 ;  /* 0x0000000eff047299 */ /* 0x010fe40008011604 */
[----:B------:R-:W-:Y:S02]  /*2770*/  USEL UR5, UR40, UR9, !UP2 ;  /* 0x0000000928057287 */ /* 0x000fe4000d000000 */
[----:B------:R-:W-:-:S04]  /*2780*/  USEL UR4, UR37, UR4, !UP0 ;  /* 0x0000000425047287 */ /* 0x000fc8000c000000 */
[----:B------:R-:W-:Y:S02]  /*2790*/  UIADD3 UR6, UPT, UPT, UR5, -UR4, URZ ;  /* 0x8000000405067290 */ /* 0x000fe4000fffe0ff */
[----:B------:R-:W-:Y:S02]  /*27a0*/  UIADD3 UR4, UPT, UPT, -UR5, UR4, URZ ;  /* 0x0000000405047290 */ /* 0x000fe4000fffe1ff */
[----:B------:R-:W-:Y:S02]  /*27b0*/  UIMAD UR37, UR6, UR10, UR37 ;  /* 0x0000000a062572a4 */ /* 0x000fe4000f8e0225 */
[----:B------:R-:W-:-:S12]  /*27c0*/  UIMAD UR40, UR4, UR12, UR40 ;  /* 0x0000000c042872a4 */ /* 0x000fd8000f8e0228 */
.L_x_41:
[----:B------:R-:W-:Y:S01]  /*27d0*/  VIADD R11, R11, 0x1 ;  /* 0x000000010b0b7836 */ /* 0x000fe20000000000 */
[----:B------:R-:W-:Y:S01]  /*27e0*/  R2UR UR4, R58 ;  /* 0x000000003a0472ca */ /* 0x000fe200000e0000 */
[----:B------:R-:W-:Y:S01]  /*27f0*/  UIADD3 UR20, UPT, UPT, UR37, UR63, URZ ;  /* 0x0000003f25147290 */ /* 0x000fe2000fffe0ff */
[----:B------:R-:W-:Y:S02]  /*2800*/  PLOP3.LUT P1, PT, PT, PT, PT, 0x80, 0x8 ;  /* 0x000000000008781c */ /* 0x000fe40003f2f070 */
[----:B------:R-:W-:-:S04]  /*2810*/  ISETP.NE.AND P0, PT, R11, 0x2, PT ;  /* 0x000000020b00780c */ /* 0x000fc80003f05270 */
[----:B------:R-:W-:Y:S02]  /*2820*/  SEL R3, RZ, 0x1, P0 ;  /* 0x00000001ff037807 */ /* 0x000fe40000000000 */
[----:B------:R-:W-:Y:S02]  /*2830*/  SEL R11, R11, RZ, P0 ;  /* 0x000000ff0b0b7207 */ /* 0x000fe40000000000 */
[----:B------:R-:W-:Y:S01]  /*2840*/  LOP3.LUT R10, R10, R3, RZ, 0x3c, !PT ;  /* 0x000000030a0a7212 */ /* 0x000fe200078e3cff */
[----:B------:R-:W-:Y:S01]  /*2850*/  UIADD3 UR16, UPT, UPT, UR40, UR4, URZ ;  /* 0x0000000428107290 */ /* 0x000fe2000fffe0ff */
[----:B------:R-:W-:Y:S11]  /*2860*/  BRA.U UP1, `(.L_x_42) ;  /* 0xffffffed01e07547 */ /* 0x000ff6000b83ffff */
[----:B------:R-:W-:Y:S01]  /*2870*/  UIADD3 UR13, UPT, UPT, UR13, 0x18, URZ ;  /* 0x000000180d0d7890 */ /* 0x000fe2000fffe0ff */
[----:B------:R-:W-:-:S03]  /*2880*/  SHF.L.U32 R3, R12, 0x1f, RZ ;  /* 0x0000001f0c037819 */ /* 0x000fc600000006ff */
[----:B------:R-:W-:-:S09]  /*2890*/  ULEA UR4, UR21, UR13, 0x3 ;  /* 0x0000000d15047291 */ /* 0x000fd2000f8e18ff */
[----:B------:R-:W2:Y:S02]  /*28a0*/  SYNCS.PHASECHK.TRANS64.TRYWAIT P0, [UR4], R3 ;  /* 0x00000003ff0075a7 */ /* 0x000ea40008001104 */
[----:B--2---:R-:W-:Y:S05]  /*28b0*/  @!P0 BRA `(.L_x_43) ;  /* 0x0000006000c48947 */ /* 0x004fea0003800000 */
.L_x_142:
[----:B------:R-:W-:-:S04]  /*28c0*/  UIADD3 UR4, UPT, UPT, UR21, 0x1, URZ ;  /* 0x0000000115047890 */ /* 0x000fc8000fffe0ff */
[----:B------:R-:W-:-:S04]  /*28d0*/  UISETP.NE.AND UP0, UPT, UR4, 0x3, UPT ;  /* 0x000000030400788c */ /* 0x000fc8000bf05270 */
[----:B------:R-:W-:Y:S02]  /*28e0*/  USEL UR6, URZ, 0x1, UP0 ;  /* 0x00000001ff067887 */ /* 0x000fe40008000000 */
[----:B------:R-:W-:-:S04]  /*28f0*/  USEL UR4, UR4, URZ, UP0 ;  /* 0x000000ff04047287 */ /* 0x000fc80008000000 */
[----:B------:R-:W-:Y:S01]  /*2900*/  ULEA UR5, UR4, UR13, 0x3 ;  /* 0x0000000d04057291 */ /* 0x000fe2000f8e18ff */
[----:B------:R-:W-:-:S04]  /*2910*/  LOP3.LUT R12, R12, UR6, RZ, 0x3c, !PT ;  /* 0x000000060c0c7c12 */ /* 0x000fc8000f8e3cff */
[----:B-1----:R-:W-:-:S04]  /*2920*/  SHF.L.U32 R3, R12, 0x1f, RZ ;  /* 0x0000001f0c037819 */ /* 0x002fc800000006ff */
[----:B------:R-:W1:Y:S02]  /*2930*/  SYNCS.PHASECHK.TRANS64.TRYWAIT P0, [UR5], R3 ;  /* 0x00000003ff0075a7 */ /* 0x000e640008001105 */
[----:B-1----:R-:W-:Y:S05]  /*2940*/  @!P0 BRA `(.L_x_44) ;  /* 0x0000006000b88947 */ /* 0x002fea0003800000 */
.L_x_144:
[----:B------:R-:W-:-:S04]  /*2950*/  UIADD3 UR4, UPT, UPT, UR4, 0x1, URZ ;  /* 0x0000000104047890 */ /* 0x000fc8000fffe0ff */
[----:B------:R-:W-:-:S04]  /*2960*/  UISETP.NE.AND UP0, UPT, UR4, 0x3, UPT ;  /* 0x000000030400788c */ /* 0x000fc8000bf05270 */
[----:B------:R-:W-:Y:S02]  /*2970*/  USEL UR5, URZ, 0x1, UP0 ;  /* 0x00000001ff057887 */ /* 0x000fe40008000000 */
[----:B------:R-:W-:-:S04]  /*2980*/  USEL UR4, UR4, URZ, UP0 ;  /* 0x000000ff04047287 */ /* 0x000fc80008000000 */
[----:B------:R-:W-:Y:S01]  /*2990*/  ULEA UR4, UR4, UR13, 0x3 ;  /* 0x0000000d04047291 */ /* 0x000fe2000f8e18ff */
[----:B-1----:R-:W-:-:S04]  /*29a0*/  LOP3.LUT R3, R12, UR5, RZ, 0x3c, !PT ;  /* 0x000000050c037c12 */ /* 0x002fc8000f8e3cff */
[----:B------:R-:W-:Y:S01]  /*29b0*/  SHF.L.U32 R3, R3, 0x1f, RZ ;  /* 0x0000001f03037819 */ /* 0x000fe200000006ff */
[----:B------:R-:W-:-:S07]  /*29c0*/  IMAD.U32 R0, RZ, RZ, UR4 ;  /* 0x00000004ff007e24 */ /* 0x000fce000f8e00ff */
.L_x_45:
[----:B-1----:R1:W2:Y:S02]  /*29d0*/  SYNCS.PHASECHK.TRANS64.TRYWAIT P0, [R0+URZ], R3 ;  /* 0x00000003000075a7 */ /* 0x0022a400080011ff */
[----:B--2---:R-:W-:Y:S05]  /*29e0*/  @!P0 NANOSLEEP.SYNCS 0x989680 ;  /* 0x009896800000895d */ /* 0x004fea0003900000 */
[----:B------:R-:W2:Y:S02]  /*29f0*/  @!P0 SYNCS.PHASECHK.TRANS64 P0, [R0+URZ], R3 ;  /* 0x00000003000085a7 */ /* 0x000ea400080010ff */
[----:B--2---:R-:W-:Y:S05]  /*2a00*/  @P0 EXIT ;  /* 0x000000000000094d */ /* 0x004fea0003800000 */
[----:B------:R-:W-:Y:S05]  /*2a10*/  BRA `(.L_x_45) ;  /* 0xfffffffc00ec7947 */ /* 0x000fea000383ffff */
.L_x_22:
[----:B------:R-:W-:-:S04]  /*2a20*/  UISETP.NE.AND UP0, UPT, UR47, URZ, UPT ;  /* 0x000000ff2f00728c */ /* 0x000fc8000bf05270 */
[----:B------:R-:W-:-:S09]  /*2a30*/  UISETP.NE.OR UP0, UPT, UR17, 0x1, UP0 ;  /* 0x000000011100788c */ /* 0x000fd20008705670 */
[----:B------:R-:W-:Y:S05]  /*2a40*/  BRA.U UP0, `(.L_x_46) ;  /* 0x0000000500487547 */ /* 0x000fea000b800000 */
[----:B------:R-:W-:Y:S01]  /*2a50*/  ISETP.GE.U32.AND P2, PT, R0, 0x2, PT ;  /* 0x000000020000780c */ /* 0x000fe20003f46070 */
[----:B------:R-:W-:Y:S01]  /*2a60*/  IMAD.MOV.U32 R12, RZ, RZ, 0x1 ;  /* 0x00000001ff0c7424 */ /* 0x000fe200078e00ff */
[----:B------:R-:W-:Y:S02]  /*2a70*/  CS2R R10, SRZ ;  /* 0x00000000000a7805 */ /* 0x000fe4000001ff00 */
[----:B------:R-:W-:Y:S01]  /*2a80*/  CS2R R8, SRZ ;  /* 0x0000000000087805 */ /* 0x000fe2000001ff00 */
[----:B------:R-:W-:Y:S01]  /*2a90*/  UMOV UR6, 0x400 ;  /* 0x0000040000067882 */ /* 0x000fe20000000000 */
[----:B------:R-:W-:Y:S01]  /*2aa0*/  UMOV UR5, URZ ;  /* 0x000000ff00057c82 */ /* 0x000fe20008000000 */
[----:B------:R-:W-:-:S12]  /*2ab0*/  ULEA UR6, UR47, UR6, 0x18 ;  /* 0x000000062f067291 */ /* 0x000fd8000f8ec0ff */
.L_x_50:
[----:B------:R-:W-:Y:S02]  /*2ac0*/  LEA R2, R8, UR6, 0x3 ;  /* 0x0000000608027c11 */ /* 0x000fe4000f8e18ff */
[----:B------:R-:W-:-:S03]  /*2ad0*/  SHF.L.U32 R5, R9, 0x1f, RZ ;  /* 0x0000001f09057819 */ /* 0x000fc600000006ff */
[----:B------:R-:W-:Y:S01]  /*2ae0*/  VIADD R4, R2, 0xf0 ;  /* 0x000000f002047836 */ /* 0x000fe20000000000 */
[----:B------:R-:W1:Y:S02]  /*2af0*/  SYNCS.PHASECHK.TRANS64.TRYWAIT P0, [R2+URZ+0xe0], R5 ;  /* 0x0000e005020075a7 */ /* 0x000e6400080011ff */
[----:B-1----:R-:W-:Y:S05]  /*2b00*/  @!P0 BRA `(.L_x_47) ;  /* 0x0000006000608947 */ /* 0x002fea0003800000 */
.L_x_145:
[----:B------:R-:W-:Y:S01]  /*2b10*/  ULEA UR4, UR5, UR6, 0x3 ;  /* 0x0000000605047291 */ /* 0x000fe2000f8e18ff */
[----:B------:R-:W-:Y:S02]  /*2b20*/  PRMT R4, RZ, 0x654, R4 ;  /* 0x00000654ff047816 */ /* 0x000fe40000000004 */
[----:B-1----:R-:W-:Y:S01]  /*2b30*/  SHF.L.U32 R5, R12, 0x1f, RZ ;  /* 0x0000001f0c057819 */ /* 0x002fe200000006ff */
[----:B------:R-:W-:Y:S01]  /*2b40*/  UIADD3 UR7, UPT, UPT, UR4, 0x80, URZ ;  /* 0x0000008004077890 */ /* 0x000fe2000fffe0ff */
[----:B------:R1:W-:Y:S05]  /*2b50*/  SYNCS.ARRIVE.TRANS64.RED.A1T0 RZ, [R4+URZ], RZ ;  /* 0x000000ff04ff79a7 */ /* 0x0003ea00081004ff */
[----:B------:R-:W-:Y:S01]  /*2b60*/  IMAD.U32 R7, RZ, RZ, UR7 ;  /* 0x00000007ff077e24 */ /* 0x000fe2000f8e00ff */
[----:B------:R-:W2:Y:S04]  /*2b70*/  SYNCS.PHASECHK.TRANS64.TRYWAIT P0, [UR4+0x90], R5 ;  /* 0x00009005ff0075a7 */ /* 0x000ea80008001104 */
[----:B------:R-:W-:Y:S01]  /*2b80*/  PRMT R6, R0, 0x654, R7 ;  /* 0x0000065400067816 */ /* 0x000fe20000000007 */
[----:B-1----:R-:W-:Y:S01]  /*2b90*/  @!P2 IMAD.MOV.U32 R4, RZ, RZ, 0x10 ;  /* 0x00000010ff04a424 */ /* 0x002fe200078e00ff */
[----:B--2---:R-:W-:Y:S06]  /*2ba0*/  @!P0 BRA `(.L_x_48) ;  /* 0x00000060004c8947 */ /* 0x004fec0003800000 */
.L_x_147:
[----:B------:R-:W-:Y:S01]  /*2bb0*/  ULEA UR8, UR5, UR6, 0x4 ;  /* 0x0000000605087291 */ /* 0x000fe2000f8e20ff */
[----:B------:R-:W-:Y:S01]  /*2bc0*/  SEL R3, R6, R3, !P2 ;  /* 0x0000000306037207 */ /* 0x000fe20005000000 */
[----:B------:R-:W-:Y:S01]  /*2bd0*/  UIADD3 UR9, UPT, UPT, UR4, 0x80, URZ ;  /* 0x0000008004097890 */ /* 0x000fe2000fffe0ff */
[----:B-1----:R-:W-:Y:S01]  /*2be0*/  LEA R2, R11, UR6, 0x3 ;  /* 0x000000060b027c11 */ /* 0x002fe2000f8e18ff */
[----:B------:R-:W-:Y:S01]  /*2bf0*/  UIADD3 UR8, UPT, UPT, UR8, 0x110, URZ ;  /* 0x0000011008087890 */ /* 0x000fe2000fffe0ff */
[----:B------:R-:W-:Y:S01]  /*2c00*/  SHF.L.U32 R5, R10, 0x1f, RZ ;  /* 0x0000001f0a057819 */ /* 0x000fe200000006ff */
[----:B------:R1:W-:Y:S01]  /*2c10*/  @!P2 SYNCS.ARRIVE.TRANS64.RED RZ, [R3+URZ], R4 ;  /* 0x0000000403ffa9a7 */ /* 0x0003e200080004ff */
[----:B------:R-:W-:Y:S01]  /*2c20*/  UIADD3 UR4, UPT, UPT, UR5, 0x1, URZ ;  /* 0x0000000105047890 */ /* 0x000fe2000fffe0ff */
[----:B------:R-:W-:-:S03]  /*2c30*/  VIADD R8, R8, 0x1 ;  /* 0x0000000108087836 */ /* 0x000fc60000000000 */
[----:B------:R-:W-:Y:S02]  /*2c40*/  UISETP.NE.AND UP0, UPT, UR4, 0x2, UPT ;  /* 0x000000020400788c */ /* 0x000fe4000bf05270 */
[----:B------:R-:W-:Y:S06]  /*2c50*/  UGETNEXTWORKID.BROADCAST [UR8], [UR9] ;  /* 0x00000000080073ca */ /* 0x000fec0008000100 */
[----:B------:R-:W-:Y:S01]  /*2c60*/  USEL UR7, URZ, 0x1, UP0 ;  /* 0x00000001ff077887 */ /* 0x000fe20008000000 */
[----:B------:R-:W-:Y:S01]  /*2c70*/  ISETP.NE.AND P0, PT, R8, 0x2, PT ;  /* 0x000000020800780c */ /* 0x000fe20003f05270 */
[----:B------:R-:W-:Y:S01]  /*2c80*/  USEL UR5, UR4, URZ, UP0 ;  /* 0x000000ff04057287 */ /* 0x000fe20008000000 */
[----:B------:R-:W2:Y:S03]  /*2c90*/  SYNCS.PHASECHK.TRANS64.TRYWAIT P1, [R2+URZ+0x80], R5 ;  /* 0x00008005020075a7 */ /* 0x000ea600080211ff */
[----:B------:R-:W-:Y:S01]  /*2ca0*/  LOP3.LUT R12, R12, UR7, RZ, 0x3c, !PT ;  /* 0x000000070c0c7c12 */ /* 0x000fe2000f8e3cff */
[----:B-12---:R-:W-:Y:S07]  /*2cb0*/  @!P1 BRA `(.L_x_49) ;  /* 0x0000006000209947 */ /* 0x006fee0003800000 */
.L_x_148:
[C---:B------:R-:W-:Y:S01]  /*2cc0*/  LEA R4, R11.reuse, UR6, 0x4 ;  /* 0x000000060b047c11 */ /* 0x040fe2000f8e20ff */
[----:B-1----:R-:W-:Y:S01]  /*2cd0*/  VIADD R2, R2, 0x90 ;  /* 0x0000009002027836 */ /* 0x002fe20000000000 */
[----:B------:R-:W-:Y:S01]  /*2ce0*/  SEL R8, R8, RZ, P0 ;  /* 0x000000ff08087207 */ /* 0x000fe20000000000 */
[----:B------:R-:W-:-:S03]  /*2cf0*/  VIADD R11, R11, 0x1 ;  /* 0x000000010b0b7836 */ /* 0x000fc60000000000 */
[----:B------:R-:W1:Y:S01]  /*2d00*/  LDS.128 R4, [R4+0x110] ;  /* 0x0001100004047984 */ /* 0x000e620000000c00 */
[----:B------:R-:W-:Y:S02]  /*2d10*/  PRMT R2, RZ, 0x654, R2 ;  /* 0x00000654ff027816 */ /* 0x000fe40000000002 */
[C---:B------:R-:W-:Y:S01]  /*2d20*/  ISETP.NE.AND P1, PT, R11.reuse, 0x2, PT ;  /* 0x000000020b00780c */ /* 0x040fe20003f25270 */
[----:B------:R-:W-:Y:S01]  /*2d30*/  @!PT LDS RZ, [RZ] ;  /* 0x00000000fffff984 */ /* 0x000fe20000000800 */
[----:B------:R-:W-:Y:S01]  /*2d40*/  @!PT LDS RZ, [RZ] ;  /* 0x00000000fffff984 */ /* 0x000fe20000000800 */
[----:B------:R-:W-:Y:S01]  /*2d50*/  @!PT LDS RZ, [RZ] ;  /* 0x00000000fffff984 */ /* 0x000fe20000000800 */
[----:B------:R-:W-:Y:S01]  /*2d60*/  @!PT LDS RZ, [RZ] ;  /* 0x00000000fffff984 */ /* 0x000fe20000000800 */
[----:B------:R2:W-:Y:S06]  /*2d70*/  MEMBAR.ALL.CTA ;  /* 0x0000000000007992 */ /* 0x0005ec0000008000 */
[----:B--2---:R-:W2:Y:S01]  /*2d80*/  FENCE.VIEW.ASYNC.S ;  /* 0x00000000000073c6 */ /* 0x004ea20000000000 */
[----:B------:R-:W-:Y:S01]  /*2d90*/  SEL R11, R11, RZ, P1 ;  /* 0x000000ff0b0b7207 */ /* 0x000fe20000800000 */
[----:B--2---:R2:W-:Y:S01]  /*2da0*/  SYNCS.ARRIVE.TRANS64.RED.A1T0 RZ, [R2+URZ], RZ ;  /* 0x000000ff02ff79a7 */ /* 0x0045e200081004ff */
[----:B-1----:R-:W-:-:S02]  /*2db0*/  LOP3.LUT P3, RZ, R6, 0x1, RZ, 0xc0, !PT ;  /* 0x0000000106ff7812 */ /* 0x002fc4000786c0ff */
[----:B------:R-:W-:-:S04]  /*2dc0*/  SEL R5, RZ, 0x1, P1 ;  /* 0x00000001ff057807 */ /* 0x000fc80000800000 */
[----:B------:R-:W-:Y:S02]  /*2dd0*/  LOP3.LUT R10, R10, R5, RZ, 0x3c, !PT ;  /* 0x000000050a0a7212 */ /* 0x000fe400078e3cff */
[----:B--2---:R-:W-:-:S04]  /*2de0*/  SEL R2, RZ, 0x1, P0 ;  /* 0x00000001ff027807 */ /* 0x004fc80000000000 */
[----:B------:R-:W-:Y:S01]  /*2df0*/  LOP3.LUT R9, R9, R2, RZ, 0x3c, !PT ;  /* 0x0000000209097212 */ /* 0x000fe200078e3cff */
[----:B------:R-:W-:Y:S06]  /*2e00*/  @P3 BRA `(.L_x_50) ;  /* 0xfffffffc002c3947 */ /* 0x000fec000383ffff */
[----:B------:R-:W-:Y:S01]  /*2e10*/  ULEA UR4, UR5, UR6, 0x3 ;  /* 0x0000000605047291 */ /* 0x000fe2000f8e18ff */
[----:B------:R-:W-:-:S08]  /*2e20*/  SHF.L.U32 R3, R12, 0x1f, RZ ;  /* 0x0000001f0c037819 */ /* 0x000fd000000006ff */
[----:B------:R-:W1:Y:S02]  /*2e30*/  SYNCS.PHASECHK.TRANS64 P0, [UR4+0x90], R3 ;  /* 0x00009003ff0075a7 */ /* 0x000e640008001004 */
[----:B-1----:R-:W-:Y:S05]  /*2e40*/  @P0 BRA `(.L_x_51) ;  /* 0x0000000000080947 */ /* 0x002fea0003800000 */
[----:B------:R-:W1:Y:S02]  /*2e50*/  SYNCS.PHASECHK.TRANS64.TRYWAIT P0, [UR4+0x90], R3 ;  /* 0x00009003ff0075a7 */ /* 0x000e640008001104 */
[----:B-1----:R-:W-:Y:S05]  /*2e60*/  @!P0 BRA `(.L_x_52) ;  /* 0x0000005c00c88947 */ /* 0x002fea0003800000 */
.L_x_51:
[----:B------:R-:W-:-:S04]  /*2e70*/  UIADD3 UR7, UPT, UPT, UR5, 0x1, URZ ;  /* 0x0000000105077890 */ /* 0x000fc8000fffe0ff */
[----:B------:R-:W-:-:S04]  /*2e80*/  UISETP.NE.AND UP0, UPT, UR7, 0x2, UPT ;  /* 0x000000020700788c */ /* 0x000fc8000bf05270 */
[----:B------:R-:W-:Y:S02]  /*2e90*/  USEL UR8, URZ, 0x1, UP0 ;  /* 0x00000001ff087887 */ /* 0x000fe40008000000 */
[----:B------:R-:W-:-:S04]  /*2ea0*/  USEL UR7, UR7, URZ, UP0 ;  /* 0x000000ff07077287 */ /* 0x000fc80008000000 */
[----:B------:R-:W-:Y:S01]  /*2eb0*/  ULEA UR7, UR7, UR6, 0x3 ;  /* 0x0000000607077291 */ /* 0x000fe2000f8e18ff */
[----:B-1----:R-:W-:-:S04]  /*2ec0*/  LOP3.LUT R3, R12, UR8, RZ, 0x3c, !PT ;  /* 0x000000080c037c12 */ /* 0x002fc8000f8e3cff */
[----:B------:R-:W-:-:S04]  /*2ed0*/  SHF.L.U32 R0, R3, 0x1f, RZ ;  /* 0x0000001f03007819 */ /* 0x000fc800000006ff */
[----:B------:R-:W1:Y:S02]  /*2ee0*/  SYNCS.PHASECHK.TRANS64 P0, [UR7+0x90], R0 ;  /* 0x00009000ff0075a7 */ /* 0x000e640008001007 */
[----:B-1----:R-:W-:Y:S05]  /*2ef0*/  @P0 EXIT ;  /* 0x000000000000094d */ /* 0x002fea0003800000 */
[----:B------:R-:W-:Y:S02]  /*2f00*/  SHF.L.U32 R3, R3, 0x1f, RZ ;  /* 0x0000001f03037819 */ /* 0x000fe400000006ff */
[----:B------:R-:W-:-:S07]  /*2f10*/  MOV R0, UR7 ;  /* 0x0000000700007c02 */ /* 0x000fce0008000f00 */
.L_x_53:
[----:B-1----:R1:W2:Y:S02]  /*2f20*/  SYNCS.PHASECHK.TRANS64.TRYWAIT P0, [R0+URZ+0x90], R3 ;  /* 0x00009003000075a7 */ /* 0x0022a400080011ff */
[----:B--2---:R-:W-:Y:S05]  /*2f30*/  @!P0 NANOSLEEP.SYNCS 0x989680 ;  /* 0x009896800000895d */ /* 0x004fea0003900000 */
[----:B------:R-:W2:Y:S02]  /*2f40*/  @!P0 SYNCS.PHASECHK.TRANS64 P0, [R0+URZ+0x90], R3 ;  /* 0x00009003000085a7 */ /* 0x000ea400080010ff */
[----:B--2---:R-:W-:Y:S05]  /*2f50*/  @P0 EXIT ;  /* 0x000000000000094d */ /* 0x004fea0003800000 */
[----:B------:R-:W-:Y:S05]  /*2f60*/  BRA `(.L_x_53) ;  /* 0xfffffffc00ec7947 */ /* 0x000fea000383ffff */
.L_x_46:
[----:B------:R-:W-:Y:S05]  /*2f70*/  BRA.U UP4, `(.L_x_54) ;  /* 0x00000011042c7547 */ /* 0x000fea000b800000 */
[----:B------:R-:W-:Y:S01]  /*2f80*/  UMOV UR4, 0x40 ;  /* 0x0000004000047882 */ /* 0x000fe20000000000 */
[----:B------:R-:W-:Y:S01]  /*2f90*/  NOP ;  /* 0x0000000000007918 */ /* 0x000fe20000000000 */
[----:B------:R-:W-:Y:S01]  /*2fa0*/  ULEA UR5, UR47, UR4, 0x18 ;  /* 0x000000042f057291 */ /* 0x000fe2000f8ec0ff */
[----:B------:R-:W-:Y:S02]  /*2fb0*/  UMOV UR6, 0x400 ;  /* 0x0000040000067882 */ /* 0x000fe40000000000 */
[----:B------:R-:W-:-:S06]  /*2fc0*/  ULEA UR6, UR47, UR6, 0x18 ;  /* 0x000000062f067291 */ /* 0x000fcc000f8ec0ff */
[----:B------:R-:W1:Y:S02]  /*2fd0*/  LDS.U8 R0, [UR5+0x1c] ;  /* 0x00001c05ff007984 */ /* 0x000e640008000000 */
[----:B-1----:R-:W-:-:S13]  /*2fe0*/  ISETP.NE.AND P0, PT, R0, RZ, PT ;  /* 0x000000ff0000720c */ /* 0x002fda0003f05270 */
[----:B------:R-:W-:Y:S05]  /*2ff0*/  @P0 BRA `(.L_x_55) ;  /* 0x0000000000580947 */ /* 0x000fea0003800000 */
[----:B------:R-:W-:-:S13]  /*3000*/  ELECT P0, URZ, PT ;  /* 0x0000000000ff782f */ /* 0x000fda0003800000 */
[----:B------:R-:W-:Y:S05]  /*3010*/  @!P0 BRA `(.L_x_56) ;  /* 0x0000000000608947 */ /* 0x000fea0003800000 */
[----:B------:R-:W-:Y:S01]  /*3020*/  UMOV UR4, 0x10 ;  /* 0x0000001000047882 */ /* 0x000fe20000000000 */
[----:B------:R-:W-:Y:S01]  /*3030*/  HFMA2 R0, -RZ, RZ, 0, 5.9604644775390625e-08 ;  /* 0x00000001ff007431 */ /* 0x000fe200000001ff */
[----:B------:R-:W-:-:S03]  /*3040*/  MOV R3, 0xffff ;  /* 0x0000ffff00037802 */ /* 0x000fc60000000f00 */
[----:B------:R-:W-:Y:S04]  /*3050*/  DEPBAR.LE SB1, 0x36 ;  /* 0x00009d800000791a */ /* 0x000fe80000000000 */
[----:B------:R-:W1:Y:S02]  /*3060*/  UTCATOMSWS.FIND_AND_SET.ALIGN UP0, UR4, UR4 ;  /* 0x00000004000475e3 */ /* 0x000e640008000800 */
[----:B-1----:R-:W-:Y:S01]  /*3070*/  MOV R4, UR4 ;  /* 0x0000000400047c02 */ /* 0x002fe20008000f00 */
[----:B------:R-:W-:Y:S06]  /*3080*/  BRA.U UP0, `(.L_x_57) ;  /* 0x0000000100187547 */ /* 0x000fec000b800000 */
.L_x_58:
[----:B------:R-:W-:Y:S05]  /*3090*/  NANOSLEEP 0x64 ;  /* 0x000000640000795d */ /* 0x000fea0003800000 */
[----:B------:R-:W-:-:S05]  /*30a0*/  UMOV UR4, 0x10 ;  /* 0x0000001000047882 */ /* 0x000fca0000000000 */
[----:B------:R-:W-:Y:S04]  /*30b0*/  DEPBAR.LE SB1, 0x36 ;  /* 0x00009d800000791a */ /* 0x000fe80000000000 */
[----:B------:R-:W1:Y:S02]  /*30c0*/  UTCATOMSWS.FIND_AND_SET.ALIGN UP0, UR4, UR4 ;  /* 0x00000004000475e3 */ /* 0x000e640008000800 */
[----:B-1----:R-:W-:Y:S01]  /*30d0*/  MOV R4, UR4 ;  /* 0x0000000400047c02 */ /* 0x002fe20008000f00 */
[----:B------:R-:W-:Y:S05]  /*30e0*/  BRA.U !UP0, `(.L_x_58) ;  /* 0xfffffffd08e87547 */ /* 0x000fea000b83ffff */
.L_x_57:
[-C--:B------:R-:W-:Y:S02]  /*30f0*/  SHF.L.U32 R3, R3, R4.reuse, RZ ;  /* 0x0000000403037219 */ /* 0x080fe400000006ff */
[----:B------:R-:W-:Y:S01]  /*3100*/  SHF.L.U32 R0, R0, R4, RZ ;  /* 0x0000000400007219 */ /* 0x000fe200000006ff */
[----:B------:R-:W-:Y:S02]  /*3110*/  IMAD.SHL.U32 R4, R4, 0x20, RZ ;  /* 0x0000002004047824 */ /* 0x000fe400078e00ff */
[----:B------:R1:W-:Y:S04]  /*3120*/  ATOMS.OR RZ, [UR5+0x14], R3 ;  /* 0x00001403ffff798c */ /* 0x0003e8000b000005 */
[----:B------:R1:W-:Y:S04]  /*3130*/  ATOMS.OR RZ, [UR5+0x18], R0 ;  /* 0x00001800ffff798c */ /* 0x0003e8000b000005 */
[----:B------:R1:W-:Y:S01]  /*3140*/  STS [UR6+0x130], R4 ;  /* 0x00013004ff007988 */ /* 0x0003e20008000806 */
[----:B------:R-:W-:Y:S05]  /*3150*/  BRA `(.L_x_56) ;  /* 0x0000000000107947 */ /* 0x000fea0003800000 */
.L_x_55:
[----:B------:R-:W-:Y:S02]  /*3160*/  MOV R0, 0xffffffff ;  /* 0xffffffff00007802 */ /* 0x000fe40000000f00 */
[----:B------:R-:W-:-:S03]  /*3170*/  MOV R4, 0x31a0 ;  /* 0x000031a000047802 */ /* 0x000fc60000000f00 */
[----:B------:R1:W-:Y:S04]  /*3180*/  STS [UR6+0x130], R0 ;  /* 0x00013000ff007988 */ /* 0x0003e80008000806 */
[----:B-1---5:R-:W-:Y:S05]  /*3190*/  CALL.REL.NOINC `($__internal_1_$__cuda_sm10x_tcgen05_guardrail_trap_phase_invalid_during_alloc) ;  /* 0x0000006400147944 */ /* 0x022fea0003c00000 */
.L_x_56:
[----:B------:R-:W-:Y:S05]  /*31a0*/  WARPSYNC.ALL ;  /* 0x0000000000007948 */ /* 0x000fea0003800000 */
[----:B------:R-:W2:Y:S01]  /*31b0*/  S2UR UR4, SR_CgaCtaId ;  /* 0x00000000000479c3 */ /* 0x000ea20000008800 */
[----:B------:R-:W-:Y:S01]  /*31c0*/  UMOV UR41, 0x400 ;  /* 0x0000040000297882 */ /* 0x000fe20000000000 */
[----:B------:R-:W-:-:S06]  /*31d0*/  NOP ;  /* 0x0000000000007918 */ /* 0x000fcc0000000000 */
[----:B------:R-:W-:Y:S06]  /*31e0*/  BAR.ARV 0x6, 0xa0 ;  /* 0x0182800000007b1d */ /* 0x000fec0000002000 */
[----:B------:R-:W3:Y:S01]  /*31f0*/  LDCU UR6, c[0x0][0x38c] ;  /* 0x00007180ff0677ac */ /* 0x000ee20008000800 */
[----:B------:R-:W-:Y:S01]  /*3200*/  LOP3.LUT R2, R2, 0xffff, RZ, 0xc0, !PT ;  /* 0x0000ffff02027812 */ /* 0x000fe200078ec0ff */
[----:B------:R-:W-:Y:S01]  /*3210*/  IMAD.MOV.U32 R11, RZ, RZ, 0x1 ;  /* 0x00000001ff0b7424 */ /* 0x000fe200078e00ff */
[----:B------:R-:W-:Y:S01]  /*3220*/  CS2R R8, SRZ ;  /* 0x0000000000087805 */ /* 0x000fe2000001ff00 */
[----:B------:R-:W4:Y:S01]  /*3230*/  LDCU UR7, c[0x0][0x38c] ;  /* 0x00007180ff0777ac */ /* 0x000f220008000800 */
[----:B------:R-:W-:Y:S01]  /*3240*/  R2UR UR42, R2 ;  /* 0x00000000022a72ca */ /* 0x000fe200000e0000 */
[----:B------:R-:W-:Y:S01]  /*3250*/  IMAD.MOV.U32 R10, RZ, RZ, RZ ;  /* 0x000000ffff0a7224 */ /* 0x000fe200078e00ff */
[----:B------:R-:W-:Y:S01]  /*3260*/  UMOV UR46, URZ ;  /* 0x000000ff002e7c82 */ /* 0x000fe20008000000 */
[----:B------:R-:W-:Y:S01]  /*3270*/  UMOV UR39, URZ ;  /* 0x000000ff00277c82 */ /* 0x000fe20008000000 */
[----:B--2---:R-:W-:Y:S01]  /*3280*/  ULEA UR41, UR4, UR41, 0x18 ;  /* 0x0000002904297291 */ /* 0x004fe2000f8ec0ff */
[----:B------:R-:W-:Y:S01]  /*3290*/  UMOV UR62, 0x0 ;  /* 0x00000000003e7882 */ /* 0x000fe20000000000 */
[----:B------:R-:W-:-:S02]  /*32a0*/  UMOV UR63, 0x8100910 ;  /* 0x08100910003f7882 */ /* 0x000fc40000000000 */
[----:B------:R-:W-:Y:S02]  /*32b0*/  UIADD3 UR5, UPT, UPT, UR41, 0x8400, URZ ;  /* 0x0000840029057890 */ /* 0x000fe4000fffe0ff */
[----:B------:R-:W-:Y:S02]  /*32c0*/  UIADD3 UR4, UPT, UPT, UR41, 0x20400, URZ ;  /* 0x0002040029047890 */ /* 0x000fe4000fffe0ff */
[----:B---3--:R-:W-:Y:S01]  /*32d0*/  UIADD3 UR6, UPT, UPT, UR6, 0x3f, URZ ;  /* 0x0000003f06067890 */ /* 0x008fe2000fffe0ff */
[----:B-1----:R-:W1:Y:S01]  /*32e0*/  LDS R0, [UR41+0x130] ;  /* 0x00013029ff007984 */ /* 0x002e620008000800 */
[----:B------:R-:W-:Y:S02]  /*32f0*/  USHF.R.U32.HI UR5, URZ, 0x4, UR5 ;  /* 0x00000004ff057899 */ /* 0x000fe40008011605 */
[----:B------:R-:W-:Y:S02]  /*3300*/  USHF.R.S32.HI UR47, URZ, 0x1f, UR6 ;  /* 0x0000001fff2f7899 */ /* 0x000fe40008011406 */
[----:B------:R-:W-:-:S02]  /*3310*/  USHF.R.U32.HI UR4, URZ, 0x4, UR4 ;  /* 0x00000004ff047899 */ /* 0x000fc40008011604 */
[----:B------:R-:W-:Y:S02]  /*3320*/  ULEA.HI UR47, UR47, UR6, URZ, 0x6 ;  /* 0x000000062f2f7291 */ /* 0x000fe4000f8f30ff */
[----:B------:R-:W-:Y:S02]  /*3330*/  ULOP3.LUT UR5, UR5, 0x3fff, URZ, 0xc0, !UPT ;  /* 0x00003fff05057892 */ /* 0x000fe4000f8ec0ff */
[----:B------:R-:W-:Y:S02]  /*3340*/  USHF.R.S32.HI UR47, URZ, 0x6, UR47 ;  /* 0x00000006ff2f7899 */ /* 0x000fe4000801142f */
[----:B------:R-:W-:Y:S02]  /*3350*/  ULOP3.LUT UR4, UR4, 0x3fff, URZ, 0xc0, !UPT ;  /* 0x00003fff04047892 */ /* 0x000fe4000f8ec0ff */
[----:B------:R-:W-:Y:S01]  /*3360*/  UISETP.LT.AND UP0, UPT, UR47, 0x1, UPT ;  /* 0x000000012f00788c */ /* 0x000fe2000bf01270 */
[----:B------:R-:W-:Y:S01]  /*3370*/  UMOV UR60, 0x0 ;  /* 0x00000000003c7882 */ /* 0x000fe20000000000 */
[----:B------:R-:W-:-:S02]  /*3380*/  UMOV UR61, 0x8100910 ;  /* 0x08100910003d7882 */ /* 0x000fc40000000000 */
[----:B------:R-:W-:Y:S01]  /*3390*/  USEL UR64, UR47, 0x1, !UP0 ;  /* 0x000000012f407887 */ /* 0x000fe2000c000000 */
[----:B------:R-:W-:Y:S01]  /*33a0*/  UMOV UR58, 0x0 ;  /* 0x00000000003a7882 */ /* 0x000fe20000000000 */
[----:B------:R-:W-:Y:S01]  /*33b0*/  UMOV UR59, 0x8100910 ;  /* 0x08100910003b7882 */ /* 0x000fe20000000000 */
[----:B------:R-:W-:Y:S01]  /*33c0*/  UMOV UR56, 0x0 ;  /* 0x0000000000387882 */ /* 0x000fe20000000000 */
[----:B------:R-:W-:Y:S01]  /*33d0*/  UMOV UR57, 0x8100910 ;  /* 0x0810091000397882 */ /* 0x000fe20000000000 */
[----:B------:R-:W-:Y:S01]  /*33e0*/  UMOV UR54, 0x0 ;  /* 0x0000000000367882 */ /* 0x000fe20000000000 */
[----:B------:R-:W-:Y:S01]  /*33f0*/  UMOV UR55, 0x8100910 ;  /* 0x0810091000377882 */ /* 0x000fe20000000000 */
[----:B------:R-:W-:Y:S01]  /*3400*/  UMOV UR52, 0x0 ;  /* 0x0000000000347882 */ /* 0x000fe20000000000 */
[----:B------:R-:W-:Y:S01]  /*3410*/  UMOV UR53, 0x8100910 ;  /* 0x0810091000357882 */ /* 0x000fe20000000000 */
[----:B------:R-:W-:Y:S02]  /*3420*/  ULOP3.LUT UR43, UR5, 0x10000, URZ, 0xfc, !UPT ;  /* 0x00010000052b7892 */ /* 0x000fe4000f8efcff */
[----:B------:R-:W-:-:S02]  /*3430*/  ULOP3.LUT UR44, UR4, 0x10000, URZ, 0xfc, !UPT ;  /* 0x00010000042c7892 */ /* 0x000fc4000f8efcff */
[----:B------:R-:W-:Y:S02]  /*3440*/  UIADD3 UR64, UPT, UPT, -UR64, URZ, URZ ;  /* 0x000000ff40407290 */ /* 0x000fe4000fffe1ff */
[----:B----4-:R-:W-:Y:S01]  /*3450*/  UISETP.GE.AND UP4, UPT, UR7, 0x1, UPT ;  /* 0x000000010700788c */ /* 0x010fe2000bf86270 */
[----:B------:R-:W-:Y:S01]  /*3460*/  UMOV UR50, 0x0 ;  /* 0x0000000000327882 */ /* 0x000fe20000000000 */
[----:B------:R-:W-:Y:S01]  /*3470*/  UMOV UR51, 0x8100910 ;  /* 0x0810091000337882 */ /* 0x000fe20000000000 */
[----:B------:R-:W-:Y:S01]  /*3480*/  UMOV UR48, 0x0 ;  /* 0x0000000000307882 */ /* 0x000fe20000000000 */
[----:B-1----:R-:W-:Y:S01]  /*3490*/  R2UR UR65, R0 ;  /* 0x00000000004172ca */ /* 0x002fe200000e0000 */
[----:B------:R-:W-:-:S14]  /*34a0*/  UMOV UR49, 0x8100910 ;  /* 0x0810091000317882 */ /* 0x000fdc0000000000 */
.L_x_65:
[----:B------:R-:W-:Y:S02]  /*34b0*/  LEA R0, R10, UR41, 0x3 ;  /* 0x000000290a007c11 */ /* 0x000fe4000f8e18ff */
[----:B------:R-:W-:Y:S02]  /*34c0*/  SHF.L.U32 R5, R9, 0x1f, RZ ;  /* 0x0000001f09057819 */ /* 0x000fe400000006ff */
[----:B------:R-:W-:Y:S01]  /*34d0*/  PLOP3.LUT P0, PT, PT, PT, UP4, 0x80, 0x8 ;  /* 0x000000000008781c */ /* 0x000fe20003f0f048 */
[----:B------:R-:W-:Y:S01]  /*34e0*/  VIADD R3, R0, 0x90 ;  /* 0x0000009000037836 */ /* 0x000fe20000000000 */
[----:B-1----:R-:W1:Y:S02]  /*34f0*/  SYNCS.PHASECHK.TRANS64.TRYWAIT P1, [R0+URZ+0x80], R5 ;  /* 0x00008005000075a7 */ /* 0x002e6400080211ff */
[----:B-1-3--:R-:W-:Y:S09]  /*3500*/  @!P1 BRA `(.L_x_59) ;  /* 0x0000005800389947 */ /* 0x00aff20003800000 */
.L_x_150:
[----:B------:R-:W-:Y:S01]  /*3510*/  LEA R4, R10, UR41, 0x4 ;  /* 0x000000290a047c11 */ /* 0x000fe2000f8e20ff */
[----:B------:R-:W-:Y:S01]  /*3520*/  @UP4 ULEA UR4, UR39, UR41, 0x3 ;  /* 0x0000002927044291 */ /* 0x000fe2000f8e18ff */
[----:B------:R-:W-:Y:S01]  /*3530*/  PLOP3.LUT P2, PT, PT, PT, PT, 0x80, 0x8 ;  /* 0x000000000008781c */ /* 0x000fe20003f4f070 */
[----:B------:R-:W-:Y:S01]  /*3540*/  ULEA UR45, UR46, UR41, 0x3 ;  /* 0x000000292e2d7291 */ /* 0x000fe2000f8e18ff */
[----:B------:R-:W-:Y:S01]  /*3550*/  PRMT R3, RZ, 0x654, R3 ;  /* 0x00000654ff037816 */ /* 0x000fe20000000003 */
[----:B------:R-:W-:Y:S01]  /*3560*/  ULEA UR36, UR46, UR65, 0x6 ;  /* 0x000000412e247291 */ /* 0x000fe2000f8e30ff */
[----:B-1----:R-:W1:Y:S01]  /*3570*/  LDS.128 R4, [R4+0x110] ;  /* 0x0001100004047984 */ /* 0x002e620000000c00 */
[----:B------:R-:W-:Y:S02]  /*3580*/  @P0 SHF.L.U32 R2, R8, 0x1f, RZ ;  /* 0x0000001f08020819 */ /* 0x000fe400000006ff */
[----:B------:R-:W-:Y:S01]  /*3590*/  SHF.L.U32 R0, R11, 0x1f, RZ ;  /* 0x0000001f0b007819 */ /* 0x000fe200000006ff */
[----:B------:R-:W-:Y:S01]  /*35a0*/  @!PT LDS RZ, [RZ] ;  /* 0x00000000fffff984 */ /* 0x000fe20000000800 */
[----:B------:R-:W-:Y:S01]  /*35b0*/  @!PT LDS RZ, [RZ] ;  /* 0x00000000fffff984 */ /* 0x000fe20000000800 */
[----:B------:R-:W-:Y:S01]  /*35c0*/  @!PT LDS RZ, [RZ] ;  /* 0x00000000fffff984 */ /* 0x000fe20000000800 */
[----:B------:R-:W-:Y:S01]  /*35d0*/  @!PT LDS RZ, [RZ] ;  /* 0x00000000fffff984 */ /* 0x000fe20000000800 */
[----:B------:R2:W-:Y:S06]  /*35e0*/  MEMBAR.ALL.CTA ;  /* 0x0000000000007992 */ /* 0x0005ec0000008000 */
[----:B--2---:R-:W2:Y:S02]  /*35f0*/  FENCE.VIEW.ASYNC.S ;  /* 0x00000000000073c6 */ /* 0x004ea40000000000 */
[----:B--2---:R2:W-:Y:S01]  /*3600*/  SYNCS.ARRIVE.TRANS64.RED.A1T0 RZ, [R3+URZ], RZ ;  /* 0x000000ff03ff79a7 */ /* 0x0045e200081004ff */
[----:B------:R2:W3:Y:S01]  /*3610*/  @P0 SYNCS.PHASECHK.TRANS64.TRYWAIT P2, [UR4], R2 ;  /* 0x00000002ff0005a7 */ /* 0x0004e20008041104 */
[----:B-1----:R-:W-:Y:S01]  /*3620*/  LOP3.LUT P1, RZ, R6, 0x1, RZ, 0xc0, !PT ;  /* 0x0000000106ff7812 */ /* 0x002fe2000782c0ff */
[----:B------:R-:W1:Y:S02]  /*3630*/  SYNCS.PHASECHK.TRANS64.TRYWAIT P0, [UR45+0xc0], R0 ;  /* 0x0000c000ff0075a7 */ /* 0x000e64000800112d */
[----:B-123--:R-:W-:Y:S10]  /*3640*/  @!P0 BRA `(.L_x_60) ;  /* 0x0000005400fc8947 */ /* 0x00eff40003800000 */
.L_x_152:
[----:B------:R-:W-:Y:S01]  /*3650*/  IADD3 R10, PT, PT, R10, 0x1, RZ ;  /* 0x000000010a0a7810 */ /* 0x000fe20007ffe0ff */
[----:B------:R-:W-:Y:S06]  /*3660*/  BRA.U !UP4, `(.L_x_61) ;  /* 0x000000050c107547 */ /* 0x000fec000b800000 */
[----:B------:R-:W-:Y:S01]  /*3670*/  UPLOP3.LUT UP2, UPT, UPT, UPT, UPT, 0x40, 0x4 ;  /* 0x000000000004789c */ /* 0x000fe20003f4e870 */
[----:B------:R-:W-:Y:S01]  /*3680*/  UMOV UR38, UR64 ;  /* 0x0000004000267c82 */ /* 0x000fe20008000000 */
[----:B------:R-:W-:Y:S01]  /*3690*/  UMOV UR37, UR47 ;  /* 0x0000002f00257c82 */ /* 0x000fe20008000000 */
[----:B------:R-:W-:-:S08]  /*36a0*/  UMOV UR5, UR39 ;  /* 0x0000002700057c82 */ /* 0x000fd00008000000 */
.L_x_64:
[----:B------:R-:W-:Y:S02]  /*36b0*/  UIADD3 UR38, UPT, UPT, UR38, 0x1, URZ ;  /* 0x0000000126267890 */ /* 0x000fe4000fffe0ff */
[----:B------:R-:W-:Y:S02]  /*36c0*/  ULEA UR7, UR5, UR41, 0x3 ;  /* 0x0000002905077291 */ /* 0x000fe4000f8e18ff */
[----:B------:R-:W-:Y:S01]  /*36d0*/  UISETP.NE.AND UP3, UPT, UR38, URZ, UPT ;  /* 0x000000ff2600728c */ /* 0x000fe2000bf65270 */
[----:B--23--:R-:W-:Y:S10]  /*36e0*/  @P2 BRA `(.L_x_62) ;  /* 0x00000000000c2947 */ /* 0x00cff40003800000 */
[----:B-1----:R-:W-:Y:S04]  /*36f0*/  SHF.L.U32 R3, R8, 0x1f, RZ ;  /* 0x0000001f08037819 */ /* 0x002fe800000006ff */
[----:B------:R-:W1:Y:S02]  /*3700*/  SYNCS.PHASECHK.TRANS64.TRYWAIT P0, [UR7], R3 ;  /* 0x00000003ff0075a7 */ /* 0x000e640008001107 */
[----:B-1----:R-:W-:Y:S05]  /*3710*/  @!P0 BRA `(.L_x_63) ;  /* 0x0000005400e08947 */ /* 0x002fea0003800000 */
.L_x_62:
[----:B------:R-:W-:Y:S01]  /*3720*/  UISETP.NE.AND UP0, UPT, UR37, 0x1, UPT ;  /* 0x000000012500788c */ /* 0x000fe2000bf05270 */
[----:B------:R-:W-:Y:S01]  /*3730*/  PLOP3.LUT P2, PT, PT, PT, PT, 0x80, 0x8 ;  /* 0x000000000008781c */ /* 0x000fe20003f4f070 */
[----:B------:R-:W-:Y:S02]  /*3740*/  UIADD3 UR4, UPT, UPT, UR5, 0x1, URZ ;  /* 0x0000000105047890 */ /* 0x000fe4000fffe0ff */
[----:B------:R-:W-:Y:S02]  /*3750*/  UIADD3 UR40, UPT, UPT, UR7, 0x18, URZ ;  /* 0x0000001807287890 */ /* 0x000fe4000fffe0ff */
[----:B------:R-:W-:Y:S01]  /*3760*/  UISETP.NE.AND UP1, UPT, UR4, 0x3, UPT ;  /* 0x000000030400788c */ /* 0x000fe2000bf25270 */
[----:B------:R-:W-:Y:S01]  /*3770*/  PLOP3.LUT P0, PT, PT, PT, UP0, 0x80, 0x8 ;  /* 0x000000000008781c */ /* 0x000fe20003f0f008 */
[----:B------:R-:W-:Y:S02]  /*3780*/  UIADD3 UR37, UPT, UPT, UR37, -0x1, URZ ;  /* 0xffffffff25257890 */ /* 0x000fe4000fffe0ff */
[----:B------:R-:W-:Y:S02]  /*3790*/  USEL UR6, URZ, 0x1, UP1 ;  /* 0x00000001ff067887 */ /* 0x000fe40008800000 */
[----:B------:R-:W-:Y:S01]  /*37a0*/  USEL UR39, UR4, URZ, UP1 ;  /* 0x000000ff04277287 */ /* 0x000fe20008800000 */
[----:B------:R-:W-:Y:S01]  /*37b0*/  UMOV UR7, 0x40004040 ;  /* 0x4000404000077882 */ /* 0x000fe20000000000 */
[----:B------:R-:W-:Y:S02]  /*37c0*/  UMOV UR35, 0x40004040 ;  /* 0x4000404000237882 */ /* 0x000fe40000000000 */
[----:B------:R-:W-:Y:S01]  /*37d0*/  @UP0 ULEA UR4, UR39, UR41, 0x3 ;  /* 0x0000002927040291 */ /* 0x000fe2000f8e18ff */
[----:B------:R-:W-:Y:S01]  /*37e0*/  LOP3.LUT R8, R8, UR6, RZ, 0x3c, !PT ;  /* 0x0000000608087c12 */ /* 0x000fe2000f8e3cff */
[----:B------:R-:W-:Y:S01]  /*37f0*/  ULEA UR6, UR5, UR44, 0xa ;  /* 0x0000002c05067291 */ /* 0x000fe2000f8e50ff */
[----:B------:R-:W-:Y:S02]  /*3800*/  UMOV UR33, 0x40004040 ;  /* 0x4000404000217882 */ /* 0x000fe40000000000 */
[----:B-1----:R-:W-:Y:S01]  /*3810*/  @P0 SHF.L.U32 R0, R8, 0x1f, RZ ;  /* 0x0000001f08000819 */ /* 0x002fe200000006ff */
[----:B------:R-:W-:Y:S02]  /*3820*/  UIADD3 UR34, UPT, UPT, UR6, 0x2, URZ ;  /* 0x0000000206227890 */ /* 0x000fe4000fffe0ff */
[----:B------:R-:W-:Y:S01]  /*3830*/  UIADD3 UR30, UPT, UPT, UR6, 0x4, URZ ;  /* 0x00000004061e7890 */ /* 0x000fe2000fffe0ff */
[----:B------:R2:W3:Y:S01]  /*3840*/  @P0 SYNCS.PHASECHK.TRANS64.TRYWAIT P2, [UR4], R0 ;  /* 0x00000000ff0005a7 */ /* 0x0004e20008041104 */
[----:B------:R-:W-:Y:S02]  /*3850*/  ULEA UR4, UR5, UR43, 0xb ;  /* 0x0000002b05047291 */ /* 0x000fe4000f8e58ff */
[----:B------:R-:W-:Y:S02]  /*3860*/  UIADD3 UR26, UPT, UPT, UR6, 0x6, URZ ;  /* 0x00000006061a7890 */ /* 0x000fe4000fffe0ff */
        /* <DEDUP_REMOVED lines=10> */
[----:B------:R-:W-:Y:S01]  /*3910*/  UIADD3 UR8, UPT, UPT, UR4, 0x406, URZ ;  /* 0x0000040604087890 */ /* 0x000fe2000fffe0ff */
[----:B------:R-:W-:Y:S01]  /*3920*/  UMOV UR5, 0x40004040 ;  /* 0x4000404000057882 */ /* 0x000fe20000000000 */
[----:B------:R-:W-:Y:S01]  /*3930*/  UMOV UR31, 0x40004040 ;  /* 0x40004040001f7882 */ /* 0x000fe20000000000 */
[----:B------:R1:W-:Y:S01]  /*3940*/  UTCHMMA gdesc[UR4], gdesc[UR6], tmem[UR36], tmem[UR62], idesc[UR63], UP2 ;  /* 0x00ff3e06040075ea */ /* 0x0003e20009000024 */
[----:B------:R-:W-:Y:S01]  /*3950*/  UPLOP3.LUT UP2, UPT, UPT, UPT, UPT, 0x80, 0x8 ;  /* 0x000000000008789c */ /* 0x000fe20003f4f070 */
[----:B------:R2:W-:Y:S01]  /*3960*/  UTCHMMA gdesc[UR32], gdesc[UR34], tmem[UR36], tmem[UR60], idesc[UR61], UPT ;  /* 0x00ff3c22200075ea */ /* 0x0005e2000b800024 */
[----:B------:R-:W-:Y:S01]  /*3970*/  UMOV UR29, 0x40004040 ;  /* 0x40004040001d7882 */ /* 0x000fe20000000000 */
[----:B------:R-:W-:Y:S01]  /*3980*/  UMOV UR27, 0x40004040 ;  /* 0x40004040001b7882 */ /* 0x000fe20000000000 */
        /* <DEDUP_REMOVED lines=12> */
[----:B------:R-:W-:Y:S01]  /*3a50*/  UMOV UR9, 0x40004040 ;  /* 0x4000404000097882 */ /* 0x000fe20000000000 */
[----:B------:R2:W-:Y:S01]  /*3a60*/  UTCHMMA gdesc[UR12], gdesc[UR14], tmem[UR36], tmem[UR50], idesc[UR51], UPT ;  /* 0x00ff320e0c0075ea */ /* 0x0005e2000b800024 */
[----:B------:R2:W-:Y:S01]  /*3a70*/  UTCHMMA gdesc[UR8], gdesc[UR10], tmem[UR36], tmem[UR48], idesc[UR49], UPT ;  /* 0x00ff300a080075ea */ /* 0x0005e2000b800024 */
[----:B------:R2:W-:Y:S01]  /*3a80*/  UTCBAR.MULTICAST [UR40], URZ, UR42 ;  /* 0x000000ff280073e9 */ /* 0x0005e2000800082a */
[----:B-1----:R-:W-:Y:S01]  /*3a90*/  UMOV UR5, UR39 ;  /* 0x0000002700057c82 */ /* 0x002fe20008000000 */
[----:B------:R-:W-:Y:S05]  /*3aa0*/  BRA.U UP3, `(.L_x_64) ;  /* 0xfffffffd03007547 */ /* 0x000fea000b83ffff */
.L_x_61:
[----:B------:R-:W-:Y:S01]  /*3ab0*/  UIADD3 UR4, UPT, UPT, UR46, 0x1, URZ ;  /* 0x000000012e047890 */ /* 0x000fe2000fffe0ff */
[C---:B------:R-:W-:Y:S01]  /*3ac0*/  ISETP.NE.AND P0, PT, R10.reuse, 0x2, PT ;  /* 0x000000020a00780c */ /* 0x040fe20003f05270 */
[----:B------:R-:W-:Y:S02]  /*3ad0*/  UIADD3 UR5, UPT, UPT, UR45, 0xa0, URZ ;  /* 0x000000a02d057890 */ /* 0x000fe4000fffe0ff */
[----:B------:R-:W-:Y:S01]  /*3ae0*/  UISETP.NE.AND UP0, UPT, UR4, 0x4, UPT ;  /* 0x000000040400788c */ /* 0x000fe2000bf05270 */
[----:B-12---:R-:W-:Y:S02]  /*3af0*/  SEL R0, RZ, 0x1, P0 ;  /* 0x00000001ff007807 */ /* 0x006fe40000000000 */
[----:B------:R-:W-:Y:S01]  /*3b00*/  SEL R10, R10, RZ, P0 ;  /* 0x000000ff0a0a7207 */ /* 0x000fe20000000000 */
[----:B------:R-:W-:Y:S01]  /*3b10*/  USEL UR6, URZ, 0x1, UP0 ;  /* 0x00000001ff067887 */ /* 0x000fe20008000000 */
[----:B------:R-:W-:Y:S01]  /*3b20*/  LOP3.LUT R9, R9, R0, RZ, 0x3c, !PT ;  /* 0x0000000009097212 */ /* 0x000fe200078e3cff */
[----:B------:R-:W-:Y:S01]  /*3b30*/  USEL UR46, UR4, URZ, UP0 ;  /* 0x000000ff042e7287 */ /* 0x000fe20008000000 */
[----:B------:R1:W-:Y:S03]  /*3b40*/  UTCBAR [UR5], URZ ;  /* 0x000000ff050073e9 */ /* 0x0003e600080000ff */
[----:B------:R-:W-:Y:S01]  /*3b50*/  LOP3.LUT R11, R11, UR6, RZ, 0x3c, !PT ;  /* 0x000000060b0b7c12 */ /* 0x000fe2000f8e3cff */
[----:B------:R-:W-:Y:S07]  /*3b60*/  @P1 BRA `(.L_x_65) ;  /* 0xfffffff800501947 */ /* 0x000fee000383ffff */
[----:B------:R-:W2:Y:S01]  /*3b70*/  S2UR UR8, SR_CgaCtaId ;  /* 0x00000000000879c3 */ /* 0x000ea20000008800 */
[----:B------:R-:W-:Y:S01]  /*3b80*/  ELECT P0, URZ, PT ;  /* 0x0000000000ff782f */ /* 0x000fe20003800000 */
[----:B------:R-:W-:Y:S01]  /*3b90*/  IMAD.MOV.U32 R0, RZ, RZ, 0x1 ;  /* 0x00000001ff007424 */ /* 0x000fe200078e00ff */
[----:B------:R-:W-:Y:S01]  /*3ba0*/  UIADD3 UR41, UPT, UPT, UR41, 0xc0, URZ ;  /* 0x000000c029297890 */ /* 0x000fe2000fffe0ff */
[----:B------:R-:W-:Y:S01]  /*3bb0*/  SHF.L.U32 R3, R11, 0x1f, RZ ;  /* 0x0000001f0b037819 */ /* 0x000fe200000006ff */
[----:B------:R-:W-:-:S03]  /*3bc0*/  UMOV UR4, 0x40 ;  /* 0x0000004000047882 */ /* 0x000fc60000000000 */
[----:B------:R-:W-:Y:S01]  /*3bd0*/  UVIRTCOUNT.DEALLOC.SMPOOL 0x80 ;  /* 0x000000800000784c */ /* 0x000fe20000000000 */
[----:B--2---:R-:W-:Y:S02]  /*3be0*/  ULEA UR8, UR8, UR4, 0x18 ;  /* 0x0000000408087291 */ /* 0x004fe4000f8ec0ff */
[----:B------:R-:W-:-:S07]  /*3bf0*/  ULEA UR4, UR46, UR41, 0x3 ;  /* 0x000000292e047291 */ /* 0x000fce000f8e18ff */
[----:B------:R2:W-:Y:S02]  /*3c00*/  @P0 STS.U8 [UR8+0x1c], R0 ;  /* 0x00001c00ff000988 */ /* 0x0005e40008000008 */
[----:B------:R-:W4:Y:S02]  /*3c10*/  SYNCS.PHASECHK.TRANS64.TRYWAIT P0, [UR4], R3 ;  /* 0x00000003ff0075a7 */ /* 0x000f240008001104 */
[----:B--2-4-:R-:W-:Y:S05]  /*3c20*/  @!P0 BRA `(.L_x_66) ;  /* 0x0000005000b48947 */ /* 0x014fea0003800000 */
.L_x_155:
[----:B------:R-:W-:-:S04]  /*3c30*/  UIADD3 UR4, UPT, UPT, UR46, 0x1, URZ ;  /* 0x000000012e047890 */ /* 0x000fc8000fffe0ff */
[----:B------:R-:W-:-:S04]  /*3c40*/  UISETP.NE.AND UP0, UPT, UR4, 0x4, UPT ;  /* 0x000000040400788c */ /* 0x000fc8000bf05270 */
[----:B------:R-:W-:Y:S02]  /*3c50*/  USEL UR6, URZ, 0x1, UP0 ;  /* 0x00000001ff067887 */ /* 0x000fe40008000000 */
[----:B------:R-:W-:-:S04]  /*3c60*/  USEL UR4, UR4, URZ, UP0 ;  /* 0x000000ff04047287 */ /* 0x000fc80008000000 */
[----:B-1----:R-:W-:Y:S01]  /*3c70*/  ULEA UR5, UR4, UR41, 0x3 ;  /* 0x0000002904057291 */ /* 0x002fe2000f8e18ff */
[----:B------:R-:W-:-:S04]  /*3c80*/  LOP3.LUT R2, R11, UR6, RZ, 0x3c, !PT ;  /* 0x000000060b027c12 */ /* 0x000fc8000f8e3cff */
[----:B--2---:R-:W-:-:S04]  /*3c90*/  SHF.L.U32 R3, R2, 0x1f, RZ ;  /* 0x0000001f02037819 */ /* 0x004fc800000006ff */
[----:B------:R-:W1:Y:S02]  /*3ca0*/  SYNCS.PHASECHK.TRANS64.TRYWAIT P0, [UR5], R3 ;  /* 0x00000003ff0075a7 */ /* 0x000e640008001105 */
[----:B-1----:R-:W-:Y:S05]  /*3cb0*/  @!P0 BRA `(.L_x_67) ;  /* 0x0000005000a88947 */ /* 0x002fea0003800000 */
.L_x_157:
        /* <DEDUP_REMOVED lines=9> */
.L_x_159:
[----:B------:R-:W-:-:S04]  /*3d50*/  UIADD3 UR4, UPT, UPT, UR4, 0x1, URZ ;  /* 0x0000000104047890 */ /* 0x000fc8000fffe0ff */
[----:B------:R-:W-:-:S04]  /*3d60*/  UISETP.NE.AND UP0, UPT, UR4, 0x4, UPT ;  /* 0x000000040400788c */ /* 0x000fc8000bf05270 */
[----:B------:R-:W-:Y:S02]  /*3d70*/  USEL UR5, URZ, 0x1, UP0 ;  /* 0x00000001ff057887 */ /* 0x000fe40008000000 */
[----:B------:R-:W-:-:S04]  /*3d80*/  USEL UR4, UR4, URZ, UP0 ;  /* 0x000000ff04047287 */ /* 0x000fc80008000000 */
[----:B------:R-:W-:Y:S01]  /*3d90*/  ULEA UR4, UR4, UR41, 0x3 ;  /* 0x0000002904047291 */ /* 0x000fe2000f8e18ff */
[----:B-1----:R-:W-:-:S04]  /*3da0*/  LOP3.LUT R3, R2, UR5, RZ, 0x3c, !PT ;  /* 0x0000000502037c12 */ /* 0x002fc8000f8e3cff */
[----:B------:R-:W-:-:S04]  /*3db0*/  SHF.L.U32 R3, R3, 0x1f, RZ ;  /* 0x0000001f03037819 */ /* 0x000fc800000006ff */
[----:B------:R-:W1:Y:S02]  /*3dc0*/  SYNCS.PHASECHK.TRANS64.TRYWAIT P0, [UR4], R3 ;  /* 0x00000003ff0075a7 */ /* 0x000e640008001104 */
[----:B-1----:R-:W-:Y:S05]  /*3dd0*/  @!P0 BRA `(.L_x_69) ;  /* 0x0000005000908947 */ /* 0x002fea0003800000 */
.L_x_161:
[----:B------:R-:W-:Y:S01]  /*3de0*/  NOP ;  /* 0x0000000000007918 */ /* 0x000fe20000000000 */
[----:B-1----:R-:W1:Y:S01]  /*3df0*/  LDS R0, [UR8+0x14] ;  /* 0x00001408ff007984 */ /* 0x002e620008000800 */
[----:B------:R-:W-:Y:S01]  /*3e00*/  ULOP3.LUT UR4, UR65, 0xffff, URZ, 0xc0, !UPT ;  /* 0x0000ffff41047892 */ /* 0x000fe2000f8ec0ff */
[----:B------:R-:W-:Y:S01]  /*3e10*/  UMOV UR5, 0xffff ;  /* 0x0000ffff00057882 */ /* 0x000fe20000000000 */
[----:B------:R-:W-:Y:S02]  /*3e20*/  UMOV UR6, 0x1 ;  /* 0x0000000100067882 */ /* 0x000fe40000000000 */
[----:B------:R-:W-:-:S04]  /*3e30*/  USHF.R.U32.HI UR4, URZ, 0x5, UR4 ;  /* 0x00000005ff047899 */ /* 0x000fc80008011604 */
[----:B------:R-:W-:Y:S02]  /*3e40*/  USHF.L.U32 UR5, UR5, UR4, URZ ;  /* 0x0000000405057299 */ /* 0x000fe400080006ff */
[----:B------:R-:W-:-:S04]  /*3e50*/  USHF.L.U32 UR4, UR6, UR4, URZ ;  /* 0x0000000406047299 */ /* 0x000fc800080006ff */
[----:B-1----:R-:W-:-:S04]  /*3e60*/  LOP3.LUT R0, R0, UR5, RZ, 0xc0, !PT ;  /* 0x0000000500007c12 */ /* 0x002fc8000f8ec0ff */
[----:B------:R-:W-:-:S13]  /*3e70*/  ISETP.NE.AND P0, PT, R0, UR5, PT ;  /* 0x0000000500007c0c */ /* 0x000fda000bf05270 */
[----:B------:R-:W-:Y:S05]  /*3e80*/  @P0 BRA `(.L_x_70) ;  /* 0x0000000000580947 */ /* 0x000fea0003800000 */
[----:B------:R-:W1:Y:S02]  /*3e90*/  LDS R0, [UR8+0x18] ;  /* 0x00001808ff007984 */ /* 0x000e640008000800 */
[----:B-1----:R-:W-:-:S04]  /*3ea0*/  LOP3.LUT R0, R0, UR4, RZ, 0xc0, !PT ;  /* 0x0000000400007c12 */ /* 0x002fc8000f8ec0ff */
[----:B------:R-:W-:-:S13]  /*3eb0*/  ISETP.NE.AND P0, PT, R0, UR4, PT ;  /* 0x0000000400007c0c */ /* 0x000fda000bf05270 */
[----:B------:R-:W-:Y:S05]  /*3ec0*/  @P0 BRA `(.L_x_71) ;  /* 0x00000000003c0947 */ /* 0x000fea0003800000 */
[----:B------:R-:W1:Y:S01]  /*3ed0*/  S2R R2, SR_LANEID ;  /* 0x0000000000027919 */ /* 0x000e620000000000 */
[----:B------:R-:W-:Y:S01]  /*3ee0*/  ULOP3.LUT UR5, URZ, UR5, URZ, 0x33, !UPT ;  /* 0x00000005ff057292 */ /* 0x000fe2000f8e33ff */
[----:B------:R-:W-:Y:S01]  /*3ef0*/  LOP3.LUT R4, RZ, UR4, RZ, 0x33, !PT ;  /* 0x00000004ff047c12 */ /* 0x000fe2000f8e33ff */
[----:B------:R-:W-:Y:S02]  /*3f00*/  VOTEU.ANY UR4, UPT, PT ;  /* 0x0000000000047886 */ /* 0x000fe400038e0100 */
[----:B------:R-:W-:Y:S01]  /*3f10*/  UFLO.U32 UR4, UR4 ;  /* 0x00000004000472bd */ /* 0x000fe200080e0000 */
[----:B------:R-:W2:Y:S01]  /*3f20*/  REDUX UR6, R4 ;  /* 0x00000000040673c4 */ /* 0x000ea20000000000 */
[----:B------:R-:W-:-:S06]  /*3f30*/  IMAD.U32 R0, RZ, RZ, UR5 ;  /* 0x00000005ff007e24 */ /* 0x000fcc000f8e00ff */
[----:B------:R4:W-:Y:S01]  /*3f40*/  UTCATOMSWS.AND URZ, UR5 ;  /* 0x0000000500ff79e3 */ /* 0x0009e20008000000 */
[----:B------:R-:W3:Y:S01]  /*3f50*/  REDUX UR7, R0 ;  /* 0x00000000000773c4 */ /* 0x000ee20000000000 */
[----:B-1----:R-:W-:Y:S01]  /*3f60*/  ISETP.EQ.U32.AND P0, PT, R2, UR4, PT ;  /* 0x0000000402007c0c */ /* 0x002fe2000bf02070 */
[----:B--2---:R-:W-:Y:S01]  /*3f70*/  IMAD.U32 R2, RZ, RZ, UR6 ;  /* 0x00000006ff027e24 */ /* 0x004fe2000f8e00ff */
[----:B---3--:R-:W-:-:S11]  /*3f80*/  MOV R3, UR7 ;  /* 0x0000000700037c02 */ /* 0x008fd60008000f00 */
[----:B------:R4:W-:Y:S04]  /*3f90*/  @P0 ATOMS.AND RZ, [UR8+0x14], R3 ;  /* 0x00001403ffff098c */ /* 0x0009e8000a800008 */
[----:B------:R4:W-:Y:S01]  /*3fa0*/  @P0 ATOMS.AND RZ, [UR8+0x18], R2 ;  /* 0x00001802ffff098c */ /* 0x0009e2000a800008 */
[----:B------:R-:W-:Y:S05]  /*3fb0*/  BRA `(.L_x_72) ;  /* 0x0000000000147947 */ /* 0x000fea0003800000 */
.L_x_71:
[----:B------:R-:W-:Y:S02]  /*3fc0*/  MOV R2, 0x3fe0 ;  /* 0x00003fe000027802 */ /* 0x000fe40000000f00 */
[----:B---3-5:R-:W-:Y:S05]  /*3fd0*/  CALL.REL.NOINC `($__internal_0_$__cuda_sm10x_tcgen05_guardrail_trap_col_being_dealloced_not_returned_by_alloc) ;  /* 0x0000005400787944 */ /* 0x028fea0003c00000 */
[----:B------:R-:W-:Y:S05]  /*3fe0*/  BRA `(.L_x_72) ;  /* 0x0000000000087947 */ /* 0x000fea0003800000 */
.L_x_70:
[----:B------:R-:W-:Y:S02]  /*3ff0*/  MOV R2, 0x4010 ;  /* 0x0000401000027802 */ /* 0x000fe40000000f00 */
[----:B---3-5:R-:W-:Y:S05]  /*4000*/  CALL.REL.NOINC `($__internal_2_$__cuda_sm10x_tcgen05_guardrail_trap_unallocated_columns_being_dealloced) ;  /* 0x0000005400847944 */ /* 0x028fea0003c00000 */
.L_x_72:
[----:B------:R-:W-:Y:S01]  /*4010*/  NOP ;  /* 0x0000000000007918 */ /* 0x000fe20000000000 */
[----:B----4-:R-:W-:Y:S05]  /*4020*/  EXIT ;  /* 0x000000000000794d */ /* 0x010fea0003800000 */
.L_x_54:
[----:B------:R-:W-:-:S09]  /*4030*/  UISETP.NE.OR UP0, UPT, UR17, 0x3, !UP3 ;  /* 0x000000031100788c */ /* 0x000fd2000df05670 */
[----:B------:R-:W-:Y:S05]  /*4040*/  BRA.U UP0, `(.L_x_73) ;  /* 0x0000001100547547 */ /* 0x000fea000b800000 */
[----:B------:R-:W1:Y:S01]  /*4050*/  LDCU UR31, c[0x0][0x370] ;  /* 0x00006e00ff1f77ac */ /* 0x000e620008000800 */
[----:B------:R-:W2:Y:S01]  /*4060*/  LDC.64 R16, c[0x0][0x348] ;  /* 0x0000d200ff107b82 */ /* 0x000ea20000000a00 */
[----:B------:R-:W-:Y:S02]  /*4070*/  HFMA2 R13, -RZ, RZ, 0, 0 ;  /* 0x00000000ff0d7431 */ /* 0x000fe400000001ff */
[----:B------:R-:W-:Y:S01]  /*4080*/  IMAD.MOV.U32 R15, RZ, RZ, 0x1 ;  /* 0x00000001ff0f7424 */ /* 0x000fe200078e00ff */
[----:B------:R-:W1:Y:S01]  /*4090*/  LDCU.128 UR48, c[0x0][0xb10] ;  /* 0x00016200ff3077ac */ /* 0x000e620008000c00 */
[----:B------:R-:W-:Y:S01]  /*40a0*/  IMAD.MOV.U32 R14, RZ, RZ, RZ ;  /* 0x000000ffff0e7224 */ /* 0x000fe200078e00ff */
[----:B------:R-:W-:Y:S01]  /*40b0*/  MOV R7, 0x2000 ;  /* 0x0000200000077802 */ /* 0x000fe20000000f00 */
[----:B------:R-:W3:Y:S01]  /*40c0*/  LDCU UR30, c[0x0][0x374] ;  /* 0x00006e80ff1e77ac */ /* 0x000ee20008000800 */
[----:B------:R-:W4:Y:S01]  /*40d0*/  LDC.64 R2, c[0x0][0x888] ;  /* 0x00022200ff027b82 */ /* 0x000f220000000a00 */
[----:B------:R-:W3:Y:S01]  /*40e0*/  LDCU UR15, c[0x0][0xb0c] ;  /* 0x00016180ff0f77ac */ /* 0x000ee20008000800 */
[----:B------:R-:W2:Y:S06]  /*40f0*/  LDCU UR41, c[0x0][0xb20] ;  /* 0x00016400ff2977ac */ /* 0x000eac0008000800 */
[----:B------:R-:W4:Y:S01]  /*4100*/  LDC.64 R4, c[0x0][0x890] ;  /* 0x00022400ff047b82 */ /* 0x000f220000000a00 */
[----:B------:R-:W2:Y:S01]  /*4110*/  LDCU UR4, c[0x0][0xb30] ;  /* 0x00016600ff0477ac */ /* 0x000ea20008000800 */
[----:B------:R-:W-:Y:S01]  /*4120*/  UMOV UR21, 0x400 ;  /* 0x0000040000157882 */ /* 0x000fe20000000000 */
[----:B-1----:R-:W-:-:S02]  /*4130*/  UIMAD.WIDE.U32 UR6, UR31, UR48, URZ ;  /* 0x000000301f0672a5 */ /* 0x002fc4000f8e00ff */
[----:B---3--:R-:W-:Y:S02]  /*4140*/  UIMAD.WIDE.U32 UR8, UR30, UR51, URZ ;  /* 0x000000331e0872a5 */ /* 0x008fe4000f8e00ff */
[----:B------:R-:W-:Y:S02]  /*4150*/  ULEA UR21, UR47, UR21, 0x18 ;  /* 0x000000152f157291 */ /* 0x000fe4000f8ec0ff */
[----:B------:R-:W-:Y:S02]  /*4160*/  UPLOP3.LUT UP3, UPT, UPT, UPT, UPT, 0x40, 0x4 ;  /* 0x000000000004789c */ /* 0x000fe40003f6e870 */
[----:B------:R-:W-:Y:S01]  /*4170*/  UIADD3 UR37, UPT, UPT, UR21, 0x48, URZ ;  /* 0x0000004815257890 */ /* 0x000fe2000fffe0ff */
[----:B------:R-:W-:Y:S01]  /*4180*/  UMOV UR6, UR7 ;  /* 0x0000000700067c82 */ /* 0x000fe20008000000 */
[----:B------:R-:W-:Y:S01]  /*4190*/  UMOV UR38, UR9 ;  /* 0x0000000900267c82 */ /* 0x000fe20008000000 */
[----:B------:R-:W-:Y:S02]  /*41a0*/  UISETP.GE.AND UP0, UPT, UR42, 0x1, UPT ;  /* 0x000000012a00788c */ /* 0x000fe4000bf06270 */
[----:B------:R-:W-:Y:S01]  /*41b0*/  UISETP.NE.AND UP4, UPT, UR42, 0x1, UPT ;  /* 0x000000012a00788c */ /* 0x000fe2000bf85270 */
[----:B------:R-:W1:Y:S01]  /*41c0*/  LDCU.64 UR22, c[0x0][0xb28] ;  /* 0x00016500ff1677ac */ /* 0x000e620008000a00 */
[----:B------:R-:W-:-:S02]  /*41d0*/  UISETP.NE.AND UP6, UPT, UR15, 0x1, UPT ;  /* 0x000000010f00788c */ /* 0x000fc4000bfc5270 */
[----:B------:R-:W-:Y:S02]  /*41e0*/  UISETP.NE.AND UP5, UPT, UR50, 0x1, UPT ;  /* 0x000000013200788c */ /* 0x000fe4000bfa5270 */
[----:B------:R-:W-:Y:S02]  /*41f0*/  UIADD3 UR33, UPT, UPT, UR21, 0x30, URZ ;  /* 0x0000003015217890 */ /* 0x000fe4000fffe0ff */
[----:B------:R-:W-:Y:S02]  /*4200*/  UIADD3 UR25, UPT, UPT, UR21, 0x38, URZ ;  /* 0x0000003815197890 */ /* 0x000fe4000fffe0ff */
[----:B------:R-:W-:Y:S02]  /*4210*/  UIADD3 UR17, UPT, UPT, UR21, 0x40, URZ ;  /* 0x0000004015117890 */ /* 0x000fe4000fffe0ff */
[----:B------:R-:W-:Y:S02]  /*4220*/  UPRMT UR37, UR47, 0x654, UR37 ;  /* 0x000006542f257896 */ /* 0x000fe40008000025 */
[----:B------:R-:W-:-:S02]  /*4230*/  USHF.R.U32.HI UR39, URZ, UR49, UR6 ;  /* 0x00000031ff277299 */ /* 0x000fc40008011606 */
[----:B--2---:R-:W-:Y:S02]  /*4240*/  USHF.R.U32.HI UR38, URZ, UR41, UR38 ;  /* 0x00000029ff267299 */ /* 0x004fe40008011626 */
[----:B------:R-:W-:-:S11]  /*4250*/  UISETP.NE.AND UP2, UPT, UR4, 0x1, UPT ;  /* 0x000000010400788c */ /* 0x000fd6000bf45270 */
.L_x_84:
[C---:B------:R-:W-:Y:S02]  /*4260*/  LEA R12, R14.reuse, UR21, 0x3 ;  /* 0x000000150e0c7c11 */ /* 0x040fe4000f8e18ff */
[----:B------:R-:W-:Y:S02]  /*4270*/  SHF.L.U32 R9, R13, 0x1f, RZ ;  /* 0x0000001f0d097819 */ /* 0x000fe400000006ff */
[----:B------:R-:W-:Y:S02]  /*4280*/  LEA R10, R14, UR21, 0x4 ;  /* 0x000000150e0a7c11 */ /* 0x000fe4000f8e20ff */
[----:B--2---:R-:W2:Y:S02]  /*4290*/  SYNCS.PHASECHK.TRANS64.TRYWAIT P0, [R12+URZ+0x80], R9 ;  /* 0x000080090c0075a7 */ /* 0x004ea400080011ff */
[----:B--2---:R-:W-:Y:S05]  /*42a0*/  @!P0 BRA `(.L_x_74) ;  /* 0x0000004c00748947 */ /* 0x004fea0003800000 */
.L_x_162:
[----:B--2---:R-:W2:Y:S01]  /*42b0*/  LDS.128 R8, [R10+0x110] ;  /* 0x000110000a087984 */ /* 0x004ea20000000c00 */
[----:B------:R-:W-:Y:S01]  /*42c0*/  UISETP.GE.AND UP0, UPT, UR42, 0x1, UPT ;  /* 0x000000012a00788c */ /* 0x000fe2000bf06270 */
[----:B------:R-:W-:Y:S01]  /*42d0*/  @!PT LDS RZ, [RZ] ;  /* 0x00000000fffff984 */ /* 0x000fe20000000800 */
[----:B------:R-:W-:Y:S01]  /*42e0*/  @!PT LDS RZ, [RZ] ;  /* 0x00000000fffff984 */ /* 0x000fe20000000800 */
[----:B------:R-:W-:Y:S01]  /*42f0*/  @!PT LDS RZ, [RZ] ;  /* 0x00000000fffff984 */ /* 0x000fe20000000800 */
[----:B------:R-:W-:Y:S01]  /*4300*/  @!PT LDS RZ, [RZ] ;  /* 0x00000000fffff984 */ /* 0x000fe20000000800 */
[----:B------:R3:W-:Y:S06]  /*4310*/  MEMBAR.ALL.CTA ;  /* 0x0000000000007992 */ /* 0x0007ec0000008000 */
[----:B---3--:R-:W3:Y:S01]  /*4320*/  FENCE.VIEW.ASYNC.S ;  /* 0x00000000000073c6 */ /* 0x008ee20000000000 */
[----:B--2---:R-:W-:Y:S11]  /*4330*/  LOP3.LUT P0, RZ, R10, 0x1, RZ, 0xc0, !PT ;  /* 0x000000010aff7812 */ /* 0x004ff6000780c0ff */
[----:B------:R-:W-:Y:S02]  /*4340*/  @!UPT UIADD3 URZ, UPT, UPT, URZ, URZ, URZ ;  /* 0x000000fffffff290 */ /* 0x000fe4000fffe0ff */
[----:B---3--:R-:W-:Y:S01]  /*4350*/  VOTEU.ANY UP1, P0 ;  /* 0x0000000000ff7886 */ /* 0x008fe20000020100 */
[----:B------:R-:W-:Y:S11]  /*4360*/  PLOP3.LUT P0, PT, PT, PT, UP1, 0x80, 0x8 ;  /* 0x000000000008781c */ /* 0x000ff60003f0f018 */
[----:B------:R-:W-:Y:S02]  /*4370*/  @!UPT UIADD3 URZ, UPT, UPT, URZ, URZ, URZ ;  /* 0x000000fffffff290 */ /* 0x000fe4000fffe0ff */
[----:B------:R-:W-:Y:S02]  /*4380*/  @P0 SHF.R.U32.HI R0, RZ, 0x10, R9 ;  /* 0x00000010ff000819 */ /* 0x000fe40000011609 */
[----:B------:R-:W-:Y:S02]  /*4390*/  @P0 MOV R6, R8 ;  /* 0x0000000800060202 */ /* 0x000fe40000000f00 */
[----:B------:R-:W-:Y:S01]  /*43a0*/  @P0 R2UR UR4, R0 ;  /* 0x00000000000402ca */ /* 0x000fe200000e0000 */
[----:B------:R-:W-:Y:S01]  /*43b0*/  VIADD R0, R12, 0x90 ;  /* 0x000000900c007836 */ /* 0x000fe20000000000 */
[----:B------:R-:W-:Y:S02]  /*43c0*/  @P0 LOP3.LUT R8, R9, 0xffff, RZ, 0xc0, !PT ;  /* 0x0000ffff09080812 */ /* 0x000fe400078ec0ff */
[----:B------:R-:W-:Y:S02]  /*43d0*/  @P0 R2UR UR6, R6 ;  /* 0x00000000060602ca */ /* 0x000fe400000e0000 */
[----:B------:R-:W-:Y:S02]  /*43e0*/  PRMT R0, RZ, 0x654, R0 ;  /* 0x00000654ff007816 */ /* 0x000fe40000000000 */
[----:B------:R-:W-:Y:S02]  /*43f0*/  @P0 R2UR UR5, R8 ;  /* 0x00000000080502ca */ /* 0x000fe400000e0000 */
[----:B------:R2:W-:Y:S03]  /*4400*/  SYNCS.ARRIVE.TRANS64.RED.A1T0 RZ, [R0+URZ], RZ ;  /* 0x000000ff00ff79a7 */ /* 0x0005e600081004ff */
[----:B------:R-:W-:Y:S04]  /*4410*/  @UP1 UMOV UR29, UR4 ;  /* 0x00000004001d1c82 */ /* 0x000fe80008000000 */
[----:B------:R-:W-:Y:S04]  /*4420*/  @UP1 UMOV UR14, UR6 ;  /* 0x00000006000e1c82 */ /* 0x000fe80008000000 */
[----:B------:R-:W-:Y:S01]  /*4430*/  @UP1 UMOV UR13, UR5 ;  /* 0x00000005000d1c82 */ /* 0x000fe20008000000 */
[----:B------:R-:W-:Y:S05]  /*4440*/  BRA.U !UP0, `(.L_x_75) ;  /* 0x0000000108a47547 */ /* 0x000fea000b800000 */
[----:B------:R-:W-:Y:S02]  /*4450*/  UIMAD.WIDE.U32 UR18, UR13, UR51, URZ ;  /* 0x000000330d1272a5 */ /* 0x000fe4000f8e00ff */
[----:B------:R-:W-:Y:S02]  /*4460*/  UIMAD.WIDE.U32 UR26, UR14, UR48, URZ ;  /* 0x000000300e1a72a5 */ /* 0x000fe4000f8e00ff */
[----:B------:R-:W-:Y:S02]  /*4470*/  USEL UR4, UR30, UR38, !UP5 ;  /* 0x000000261e047287 */ /* 0x000fe4000e800000 */
[----:B------:R-:W-:Y:S02]  /*4480*/  USEL UR7, UR31, UR39, !UP6 ;  /* 0x000000271f077287 */ /* 0x000fe4000f000000 */
[----:B-1----:R-:W-:Y:S02]  /*4490*/  UIMAD.WIDE.U32 UR8, UR4, UR22, URZ ;  /* 0x00000016040872a5 */ /* 0x002fe4000f8e00ff */
[----:B------:R-:W-:Y:S01]  /*44a0*/  UIMAD.WIDE.U32 UR10, UR7, UR22, URZ ;  /* 0x00000016070a72a5 */ /* 0x000fe2000f8e00ff */
[----:B------:R-:W-:Y:S02]  /*44b0*/  UMOV UR5, UR19 ;  /* 0x0000001300057c82 */ /* 0x000fe40008000000 */
[----:B------:R-:W-:Y:S03]  /*44c0*/  USHF.R.U32.HI UR6, URZ, UR41, UR5 ;  /* 0x00000029ff067299 */ /* 0x000fe60008011605 */
[----:B------:R-:W-:Y:S01]  /*44d0*/  UMOV UR5, UR27 ;  /* 0x0000001b00057c82 */ /* 0x000fe20008000000 */
[----:B------:R-:W-:Y:S02]  /*44e0*/  USEL UR6, UR13, UR6, !UP5 ;  /* 0x000000060d067287 */ /* 0x000fe4000e800000 */
[----:B------:R-:W-:Y:S03]  /*44f0*/  USHF.R.U32.HI UR12, URZ, UR49, UR5 ;  /* 0x00000031ff0c7299 */ /* 0x000fe60008011605 */
[----:B------:R-:W-:Y:S02]  /*4500*/  UMOV UR5, UR9 ;  /* 0x0000000900057c82 */ /* 0x000fe40008000000 */
[----:B------:R-:W-:Y:S03]  /*4510*/  @UP4 USHF.R.U32.HI UR4, URZ, UR23, UR5 ;  /* 0x00000017ff044299 */ /* 0x000fe60008011605 */
[----:B------:R-:W-:Y:S01]  /*4520*/  UMOV UR5, UR11 ;  /* 0x0000000b00057c82 */ /* 0x000fe20008000000 */
[----:B------:R-:W-:Y:S02]  /*4530*/  UIMAD UR4, UR42, UR4, URZ ;  /* 0x000000042a0472a4 */ /* 0x000fe4000f8e02ff */
[----:B------:R-:W-:Y:S02]  /*4540*/  @UP4 USHF.R.U32.HI UR7, URZ, UR23, UR5 ;  /* 0x00000017ff074299 */ /* 0x000fe40008011605 */
[----:B------:R-:W-:Y:S02]  /*4550*/  UIMAD.WIDE.U32 UR10, UR6, UR22, URZ ;  /* 0x00000016060a72a5 */ /* 0x000fe4000f8e00ff */
[----:B------:R-:W-:Y:S02]  /*4560*/  USEL UR5, UR14, UR12, !UP6 ;  /* 0x0000000c0e057287 */ /* 0x000fe4000f000000 */
[----:B------:R-:W-:Y:S02]  /*4570*/  UIMAD UR8, UR42, UR7, URZ ;  /* 0x000000072a0872a4 */ /* 0x000fe4000f8e02ff */
[----:B------:R-:W-:Y:S03]  /*4580*/  UISETP.GE.AND UP0, UPT, UR6, UR4, UPT ;  /* 0x000000040600728c */ /* 0x000fe6000bf06270 */
[----:B------:R-:W-:Y:S01]  /*4590*/  UMOV UR4, UR11 ;  /* 0x0000000b00047c82 */ /* 0x000fe20008000000 */
[----:B------:R-:W-:Y:S02]  /*45a0*/  UISETP.GE.OR UP0, UPT, UR5, UR8, UP0 ;  /* 0x000000080500728c */ /* 0x000fe40008706670 */
[----:B------:R-:W-:Y:S02]  /*45b0*/  USHF.R.U32.HI UR4, URZ, UR23, UR4 ;  /* 0x00000017ff047299 */ /* 0x000fe40008011604 */
[----:B------:R-:W-:Y:S02]  /*45c0*/  UIMAD.WIDE.U32 UR8, UR5, UR22, URZ ;  /* 0x00000016050872a5 */ /* 0x000fe4000f8e00ff */
[----:B------:R-:W-:Y:S04]  /*45d0*/  USEL UR10, UR6, UR4, !UP4 ;  /* 0x00000004060a7287 */ /* 0x000fe8000e000000 */
[----:B------:R-:W-:Y:S01]  /*45e0*/  UIADD3 UR11, UPT, UPT, -UR10, URZ, URZ ;  /* 0x000000ff0a0b7290 */ /* 0x000fe2000fffe1ff */
[----:B------:R-:W-:Y:S02]  /*45f0*/  @!UP0 UMOV UR4, UR9 ;  /* 0x0000000900048c82 */ /* 0x000fe40008000000 */
[----:B------:R-:W-:Y:S02]  /*4600*/  @!UP0 USHF.R.U32.HI UR4, URZ, UR23, UR4 ;  /* 0x00000017ff048299 */ /* 0x000fe40008011604 */
[----:B------:R-:W-:Y:S02]  /*4610*/  UIMAD UR8, UR42, UR11, UR6 ;  /* 0x0000000b2a0872a4 */ /* 0x000fe4000f8e0206 */
[----:B------:R-:W-:Y:S04]  /*4620*/  @!UP0 USEL UR4, UR5, UR4, !UP4 ;  /* 0x0000000405048287 */ /* 0x000fe8000e000000 */
[----:B------:R-:W-:Y:S02]  /*4630*/  @!UP0 UIMAD UR8, UR7, UR8, UR4 ;  /* 0x00000008070882a4 */ /* 0x000fe4000f8e0204 */
[----:B------:R-:W-:Y:S02]  /*4640*/  @!UP0 UIADD3 UR9, UPT, UPT, UR10, -UR4, URZ ;  /* 0x800000040a098290 */ /* 0x000fe4000fffe0ff */
[----:B------:R-:W-:Y:S02]  /*4650*/  UIADD3 UR4, UPT, UPT, -UR5, URZ, URZ ;  /* 0x000000ff05047290 */ /* 0x000fe4000fffe1ff */
[----:B------:R-:W-:Y:S02]  /*4660*/  UIADD3 UR7, UPT, UPT, -UR6, URZ, URZ ;  /* 0x000000ff06077290 */ /* 0x000fe4000fffe1ff */
[----:B------:R-:W-:Y:S02]  /*4670*/  @!UP0 UIMAD UR6, UR9, UR42, UR5 ;  /* 0x0000002a090682a4 */ /* 0x000fe4000f8e0205 */
[----:B------:R-:W-:Y:S02]  /*4680*/  UIMAD UR14, UR15, UR4, UR14 ;  /* 0x000000040f0e72a4 */ /* 0x000fe4000f8e020e */
[----:B------:R-:W-:Y:S01]  /*4690*/  UIMAD UR13, UR50, UR7, UR13 ;  /* 0x00000007320d72a4 */ /* 0x000fe2000f8e020d */
[----:B------:R-:W-:Y:S02]  /*46a0*/  @!UP0 UMOV UR5, UR8 ;  /* 0x0000000800058c82 */ /* 0x000fe40008000000 */
[----:B------:R-:W-:Y:S02]  /*46b0*/  UIMAD UR14, UR5, UR15, UR14 ;  /* 0x0000000f050e72a4 */ /* 0x000fe4000f8e020e */
[----:B------:R-:W-:Y:S11]  /*46c0*/  UIMAD UR13, UR6, UR50, UR13 ;  /* 0x00000032060d72a4 */ /* 0x000ff6000f8e020d */
[----:B------:R-:W-:Y:S01]  /*46d0*/  @!UPT UIADD3 URZ, UPT, UPT, URZ, URZ, URZ ;  /* 0x000000fffffff290 */ /* 0x000fe2000fffe0ff */
.L_x_75:
[----:B------:R-:W3:Y:S01]  /*46e0*/  @!UP2 LDCU.128 UR8, c[0x0][0xb10] ;  /* 0x00016200ff08a7ac */ /* 0x000ee20008000c00 */
[C---:B----4-:R-:W-:Y:S02]  /*46f0*/  ISETP.NE.U32.AND P1, PT, R4.reuse, RZ, PT ;  /* 0x000000ff0400720c */ /* 0x050fe40003f25070 */
[----:B------:R-:W-:Y:S02]  /*4700*/  ISETP.NE.U32.AND P0, PT, R4, RZ, PT ;  /* 0x000000ff0400720c */ /* 0x000fe40003f05070 */
[C---:B------:R-:W-:Y:S02]  /*4710*/  ISETP.NE.AND.EX P1, PT, R5.reuse, RZ, PT, P1 ;  /* 0x000000ff0500720c */ /* 0x040fe40003f25310 */
[----:B------:R-:W-:Y:S01]  /*4720*/  ISETP.NE.AND.EX P0, PT, R5, RZ, PT, P0 ;  /* 0x000000ff0500720c */ /* 0x000fe20003f05300 */
[----:B------:R-:W4:Y:S01]  /*4730*/  @!UP2 LDCU UR5, c[0x0][0xb0c] ;  /* 0x00016180ff05a7ac */ /* 0x000f220008000800 */
[----:B------:R-:W-:Y:S01]  /*4740*/  SHF.L.U32 R9, R15, 0x1f, RZ ;  /* 0x0000001f0f097819 */ /* 0x000fe200000006ff */
[----:B------:R-:W-:Y:S02]  /*4750*/  USHF.L.U32 UR35, UR16, 0x7, URZ ;  /* 0x0000000710237899 */ /* 0x000fe400080006ff */
[----:B------:R-:W-:Y:S02]  /*4760*/  USHF.L.U32 UR34, UR20, 0x6, URZ ;  /* 0x0000000614227899 */ /* 0x000fe400080006ff */
[----:B---3--:R-:W-:Y:S07]  /*4770*/  UIMAD.WIDE.U32 UR6, UR14, UR8, URZ ;  /* 0x000000080e0672a5 */ /* 0x008fee000f8e00ff */
[----:B------:R-:W-:Y:S01]  /*4780*/  @!UP2 UMOV UR4, UR7 ;  /* 0x000000070004ac82 */ /* 0x000fe20008000000 */
[----:B----4-:R-:W-:Y:S02]  /*4790*/  @!UP2 UISETP.NE.AND UP0, UPT, UR5, 0x1, UPT ;  /* 0x000000010500a88c */ /* 0x010fe4000bf05270 */
[----:B------:R-:W-:Y:S02]  /*47a0*/  @!UP2 USHF.R.U32.HI UR4, URZ, UR9, UR4 ;  /* 0x00000009ff04a299 */ /* 0x000fe40008011604 */
[----:B------:R-:W-:Y:S02]  /*47b0*/  UIMAD.WIDE.U32 UR6, UR13, UR11, URZ ;  /* 0x0000000b0d0672a5 */ /* 0x000fe4000f8e00ff */
[----:B------:R-:W-:Y:S02]  /*47c0*/  @!UP2 USEL UR8, UR14, UR4, !UP0 ;  /* 0x000000040e08a287 */ /* 0x000fe4000c000000 */
[----:B------:R-:W-:Y:S03]  /*47d0*/  @!UP2 UISETP.NE.AND UP0, UPT, UR10, 0x1, UPT ;  /* 0x000000010a00a88c */ /* 0x000fe6000bf05270 */
[----:B------:R-:W-:Y:S02]  /*47e0*/  @!UP2 UMOV UR6, UR7 ;  /* 0x000000070006ac82 */ /* 0x000fe40008000000 */
[----:B------:R-:W3:Y:S02]  /*47f0*/  @!UP2 LDCU UR4, c[0x0][0xb20] ;  /* 0x00016400ff04a7ac */ /* 0x000ee40008000800 */
[----:B---3--:R-:W-:Y:S04]  /*4800*/  @!UP2 USHF.R.U32.HI UR6, URZ, UR4, UR6 ;  /* 0x00000004ff06a299 */ /* 0x008fe80008011606 */
[----:B------:R-:W-:Y:S04]  /*4810*/  @!UP2 USEL UR6, UR13, UR6, !UP0 ;  /* 0x000000060d06a287 */ /* 0x000fe8000c000000 */
[----:B------:R-:W-:Y:S02]  /*4820*/  @!UP2 UIADD3 UR4, UPT, UPT, -UR8, UR6, URZ ;  /* 0x000000060804a290 */ /* 0x000fe4000fffe1ff */
[----:B------:R-:W-:Y:S02]  /*4830*/  @!UP2 UIADD3 UR6, UPT, UPT, UR8, -UR6, URZ ;  /* 0x800000060806a290 */ /* 0x000fe4000fffe0ff */
[----:B------:R-:W-:Y:S02]  /*4840*/  @!UP2 UIMAD UR14, UR4, UR5, UR14 ;  /* 0x00000005040ea2a4 */ /* 0x000fe4000f8e020e */
[----:B------:R-:W-:Y:S01]  /*4850*/  @!UP2 UIMAD UR13, UR6, UR10, UR13 ;  /* 0x0000000a060da2a4 */ /* 0x000fe2000f8e020d */
[----:B------:R-:W-:Y:S11]  /*4860*/  BRA.U UP3, `(.L_x_76) ;  /* 0x0000000103107547 */ /* 0x000ff6000b800000 */
[----:B--2---:R-:W-:Y:S04]  /*4870*/  MOV R0, UR40 ;  /* 0x0000002800007c02 */ /* 0x004fe80008000f00 */
[----:B------:R-:W-:Y:S04]  /*4880*/  SHF.L.U32 R11, R0, 0x1f, RZ ;  /* 0x0000001f000b7819 */ /* 0x000fe800000006ff */
[----:B------:R-:W2:Y:S02]  /*4890*/  SYNCS.PHASECHK.TRANS64.TRYWAIT P2, [UR21+0x78], R11 ;  /* 0x0000780bff0075a7 */ /* 0x000ea40008041115 */
[----:B--2---:R-:W-:Y:S05]  /*48a0*/  @!P2 BRA `(.L_x_77) ;  /* 0x000000480008a947 */ /* 0x004fea0003800000 */
.L_x_76:
[----:B------:R-:W-:Y:S05]  /*48b0*/  @!P1 BRA `(.L_x_78) ;  /* 0x0000000000309947 */ /* 0x000fea0003800000 */
[----:B------:R-:W-:Y:S01]  /*48c0*/  ISETP.NE.U32.AND P1, PT, R2, RZ, PT ;  /* 0x000000ff0200720c */ /* 0x000fe20003f25070 */
[----:B------:R-:W3:Y:S01]  /*48d0*/  LDCU.64 UR4, c[0x0][0x358] ;  /* 0x00006b00ff0477ac */ /* 0x000ee20008000a00 */
[----:B------:R-:W-:Y:S02]  /*48e0*/  IMAD.MOV.U32 R56, RZ, RZ, 0x1 ;  /* 0x00000001ff387424 */ /* 0x000fe400078e00ff */
[----:B------:R-:W-:Y:S11]  /*48f0*/  ISETP.NE.AND.EX P1, PT, R3, RZ, PT, P1 ;  /* 0x000000ff0300720c */ /* 0x000ff60003f25310 */
[----:B------:R-:W-:Y:S02]  /*4900*/  @!UPT UIADD3 URZ, UPT, UPT, URZ, URZ, URZ ;  /* 0x000000fffffff290 */ /* 0x000fe4000fffe0ff */
[----:B--2---:R-:W2:Y:S01]  /*4910*/  @P1 LDC.64 R10, c[0x0][0x888] ;  /* 0x00022200ff0a1b82 */ /* 0x004ea20000000a00 */
[----:B------:R-:W-:Y:S04]  /*4920*/  @P1 IMAD R0, R4, UR36, RZ ;  /* 0x0000002404001c24 */ /* 0x000fe8000f8e02ff */
[----:B--2---:R-:W-:Y:S04]  /*4930*/  @P1 IMAD.WIDE R10, R0, 0x4, R10 ;  /* 0x00000004000a1825 */ /* 0x004fe800078e020a */
[----:B------:R-:W-:Y:S01]  /*4940*/  HFMA2 R0, -RZ, RZ, 0, 5.9604644775390625e-08 ;  /* 0x00000001ff007431 */ /* 0x000fe200000001ff */
[----:B---3-5:R3:W5:Y:S04]  /*4950*/  @P1 LDG.E R27, desc[UR4][R10.64] ;  /* 0x000000040a1b1981 */ /* 0x028768000c1e1900 */
[----:B------:R-:W-:Y:S01]  /*4960*/  @!P1 PRMT R56, R0, 0x7610, R56 ;  /* 0x0000761000389816 */ /* 0x000fe20000000038 */
[----:B---3--:R-:W4:Y:S06]  /*4970*/  @!P1 LDC R27, c[0x0][0x880] ;  /* 0x00022000ff1b9b82 */ /* 0x008f2c0000000800 */
.L_x_78:
[----:B----45:R-:W-:Y:S01]  /*4980*/  @!P0 FSETP.EQ.AND P1, PT, R27, RZ, PT ;  /* 0x000000ff1b00820b */ /* 0x030fe20003f22000 */
[----:B------:R-:W-:Y:S01]  /*4990*/  @!UPT UIADD3 URZ, UPT, UPT, URZ, URZ, URZ ;  /* 0x000000fffffff290 */ /* 0x000fe2000fffe0ff */
[----:B------:R-:W-:Y:S11]  /*49a0*/  @!P0 BRA `(.L_x_79) ;  /* 0x0000000000188947 */ /* 0x000ff60003800000 */
[----:B------:R-:W-:Y:S02]  /*49b0*/  LOP3.LUT P0, RZ, R56, 0xff, RZ, 0xc0, !PT ;  /* 0x000000ff38ff7812 */ /* 0x000fe4000780c0ff */
[----:B------:R-:W-:Y:S04]  /*49c0*/  ISETP.NE.U32.AND P1, PT, R2, RZ, PT ;  /* 0x000000ff0200720c */ /* 0x000fe80003f25070 */
[----:B------:R-:W-:Y:S04]  /*49d0*/  ISETP.NE.AND.EX P1, PT, R3, RZ, PT, P1 ;  /* 0x000000ff0300720c */ /* 0x000fe80003f25310 */
[----:B------:R-:W-:Y:S03]  /*49e0*/  PLOP3.LUT P1, PT, P1, PT, PT, 0x8, 0x80 ;  /* 0x000000000080781c */ /* 0x000fe60000f2e170 */
[----:B------:R-:W-:Y:S11]  /*49f0*/  @P0 FSETP.EQ.AND P1, PT, R27, RZ, PT ;  /* 0x000000ff1b00020b */ /* 0x000ff60003f22000 */
[----:B------:R-:W-:Y:S02]  /*4a00*/  @!UPT UIADD3 URZ, UPT, UPT, URZ, URZ, URZ ;  /* 0x000000fffffff290 */ /* 0x000fe4000fffe0ff */
.L_x_79:
[----:B------:R-:W3:Y:S01]  /*4a10*/  SYNCS.PHASECHK.TRANS64.TRYWAIT P2, [UR21+0x50], R9 ;  /* 0x00005009ff0075a7 */ /* 0x000ee20008041115 */
[----:B------:R-:W-:Y:S04]  /*4a20*/  ELECT P0, URZ, PT ;  /* 0x0000000000ff782f */ /* 0x000fe80003800000 */
[----:B------:R-:W-:Y:S11]  /*4a30*/  PLOP3.LUT P1, PT, P1, P0, PT, 0xf2, 0x2f ;  /* 0x00000000002f781c */ /* 0x000ff60000f21e72 */
[----:B------:R-:W-:Y:S02]  /*4a40*/  @!UPT UIADD3 URZ, UPT, UPT, URZ, URZ, URZ ;  /* 0x000000fffffff290 */ /* 0x000fe4000fffe0ff */
[----:B------:R-:W-:Y:S05]  /*4a50*/  @!P1 IADD3 R8, P0, PT, R16, 0x580, RZ ;  /* 0x0000058010089810 */ /* 0x000fea0007f1e0ff */
[----:B------:R-:W-:Y:S01]  /*4a60*/  @!P1 IMAD.X R6, RZ, RZ, R17, P0 ;  /* 0x000000ffff069224 */ /* 0x000fe200000e0611 */
[----:B---3--:R-:W-:Y:S07]  /*4a70*/  @!P2 BRA `(.L_x_80) ;  /* 0x0000004400aca947 */ /* 0x008fee0003800000 */
.L_x_165:
[----:B------:R-:W-:Y:S01]  /*4a80*/  @!P1 R2UR UR5, R8 ;  /* 0x00000000080592ca */ /* 0x000fe200000e0000 */
[----:B------:R-:W-:Y:S01]  /*4a90*/  VOTEU.ALL UP0, P1 ;  /* 0x0000000000ff7886 */ /* 0x000fe20000800000 */
[----:B------:R-:W-:Y:S01]  /*4aa0*/  @!P1 R2UR UR4, R6 ;  /* 0x00000000060492ca */ /* 0x000fe200000e0000 */
[----:B--2---:R-:W-:Y:S01]  /*4ab0*/  @!P1 IMAD.MOV.U32 R0, RZ, RZ, 0x2000 ;  /* 0x00002000ff009424 */ /* 0x004fe200078e00ff */
[----:B------:R-:W-:Y:S01]  /*4ac0*/  UMOV UR8, 0x0 ;  /* 0x0000000000087882 */ /* 0x000fe20000000000 */
[----:B------:R-:W-:Y:S01]  /*4ad0*/  UMOV UR9, 0x10000000 ;  /* 0x1000000000097882 */ /* 0x000fe20000000000 */
[----:B------:R-:W-:Y:S01]  /*4ae0*/  @!UP0 UIADD3 UR32, UPT, UPT, UR21, 0x200, URZ ;  /* 0x0000020015208890 */ /* 0x000fe2000fffe0ff */
[----:B------:R-:W-:Y:S01]  /*4af0*/  @!P1 IADD3 R8, P0, PT, R16, 0x580, RZ ;  /* 0x0000058010089810 */ /* 0x000fe20007f1e0ff */
[----:B------:R-:W-:Y:S01]  /*4b00*/  VOTEU.ALL UP0, P1 ;  /* 0x0000000000ff7886 */ /* 0x000fe20000800000 */
[----:B------:R-:W-:Y:S03]  /*4b10*/  UPRMT UR6, UR47, 0x654, UR33 ;  /* 0x000006542f067896 */ /* 0x000fe60008000021 */
[----:B------:R-:W-:Y:S02]  /*4b20*/  @!P1 IMAD.X R6, RZ, RZ, R17, P0 ;  /* 0x000000ffff069224 */ /* 0x000fe400000e0611 */
[----:B------:R-:W-:Y:S02]  /*4b30*/  IMAD.U32 R10, RZ, RZ, UR5 ;  /* 0x00000005ff0a7e24 */ /* 0x000fe4000f8e00ff */
[----:B------:R-:W-:Y:S03]  /*4b40*/  IMAD.U32 R11, RZ, RZ, UR4 ;  /* 0x00000004ff0b7e24 */ /* 0x000fe6000f8e00ff */
[----:B------:R-:W-:Y:S02]  /*4b50*/  @!P1 R2UR UR4, R10 ;  /* 0x000000000a0492ca */ /* 0x000fe400000e0000 */
[----:B------:R-:W-:Y:S11]  /*4b60*/  @!P1 R2UR UR5, R11 ;  /* 0x000000000b0592ca */ /* 0x000ff600000e0000 */
[----:B------:R-:W-:Y:S02]  /*4b70*/  @!UPT UIADD3 URZ, UPT, UPT, URZ, URZ, URZ ;  /* 0x000000fffffff290 */ /* 0x000fe4000fffe0ff */
[----:B------:R2:W-:Y:S01]  /*4b80*/  @!UP0 UTMALDG.3D [UR32], [UR4], desc[UR8] ;  /* 0x00000820040085b4 */ /* 0x0005e20008011000 */
[----:B------:R2:W-:Y:S01]  /*4b90*/  @!P1 SYNCS.ARRIVE.TRANS64.RED.A0TR RZ, [UR21+0x30], R0 ;  /* 0x00003000ffff99a7 */ /* 0x0005e20008300415 */
[----:B------:R-:W-:Y:S01]  /*4ba0*/  SYNCS.ARRIVE.TRANS64.RED.A1T0 RZ, [UR6], RZ ;  /* 0x000000ffffff79a7 */ /* 0x000fe20008100406 */
[----:B------:R-:W3:Y:S02]  /*4bb0*/  SYNCS.PHASECHK.TRANS64.TRYWAIT P2, [UR21+0x58], R9 ;  /* 0x00005809ff0075a7 */ /* 0x000ee40008041115 */
[----:B--23--:R-:W-:Y:S05]  /*4bc0*/  @!P2 BRA `(.L_x_81) ;  /* 0x000000440070a947 */ /* 0x00cfea0003800000 */
.L_x_167:
        /* <DEDUP_REMOVED lines=8> */
[----:B------:R-:W-:Y:S01]  /*4c50*/  @!UP0 UIADD3 UR24, UPT, UPT, UR21, 0x2200, URZ ;  /* 0x0000220015188890 */ /* 0x000fe2000fffe0ff */
[----:B------:R-:W-:Y:S01]  /*4c60*/  VOTEU.ALL UP0, P1 ;  /* 0x0000000000ff7886 */ /* 0x000fe20000800000 */
[----:B------:R-:W-:Y:S01]  /*4c70*/  UMOV UR27, UR35 ;  /* 0x00000023001b7c82 */ /* 0x000fe20008000000 */
[----:B------:R-:W-:Y:S02]  /*4c80*/  UMOV UR28, UR36 ;  /* 0x00000024001c7c82 */ /* 0x000fe40008000000 */
[----:B------:R-:W-:Y:S01]  /*4c90*/  IMAD.U32 R10, RZ, RZ, UR5 ;  /* 0x00000005ff0a7e24 */ /* 0x000fe2000f8e00ff */
[----:B------:R-:W-:Y:S01]  /*4ca0*/  UPRMT UR6, UR47, 0x654, UR25 ;  /* 0x000006542f067896 */ /* 0x000fe20008000019 */
[----:B------:R-:W-:Y:S02]  /*4cb0*/  IMAD.U32 R11, RZ, RZ, UR4 ;  /* 0x00000004ff0b7e24 */ /* 0x000fe4000f8e00ff */
[----:B------:R-:W-:Y:S01]  /*4cc0*/  @!P1 IMAD.X R6, RZ, RZ, R17, P0 ;  /* 0x000000ffff069224 */ /* 0x000fe200000e0611 */
        /* <DEDUP_REMOVED lines=8> */
.L_x_169:
[----:B------:R-:W-:Y:S01]  /*4d50*/  @!P1 R2UR UR5, R8 ;  /* 0x00000000080592ca */ /* 0x000fe200000e0000 */
[----:B------:R-:W-:Y:S01]  /*4d60*/  VOTEU.ALL UP0, P1 ;  /* 0x0000000000ff7886 */ /* 0x000fe20000800000 */
[----:B------:R-:W-:Y:S01]  /*4d70*/  @!P1 R2UR UR4, R6 ;  /* 0x00000000060492ca */ /* 0x000fe200000e0000 */
[----:B--2---:R-:W-:Y:S01]  /*4d80*/  @!P1 IMAD.MOV.U32 R0, RZ, RZ, 0x2000 ;  /* 0x00002000ff009424 */ /* 0x004fe200078e00ff */
[----:B------:R-:W-:Y:S01]  /*4d90*/  UMOV UR8, 0x0 ;  /* 0x0000000000087882 */ /* 0x000fe20000000000 */
[----:B------:R-:W-:Y:S01]  /*4da0*/  UMOV UR9, 0x10000000 ;  /* 0x1000000000097882 */ /* 0x000fe20000000000 */
[----:B------:R-:W-:Y:S01]  /*4db0*/  @!UP0 UIADD3 UR18, UPT, UPT, UR34, 0x20, URZ ;  /* 0x0000002022128890 */ /* 0x000fe2000fffe0ff */
[----:B------:R-:W-:Y:S01]  /*4dc0*/  VIADD R14, R14, 0x1 ;  /* 0x000000010e0e7836 */ /* 0x000fe20000000000 */
[----:B------:R-:W-:Y:S01]  /*4dd0*/  @!UP0 UIADD3 UR16, UPT, UPT, UR21, 0x4200, URZ ;  /* 0x0000420015108890 */ /* 0x000fe2000fffe0ff */
[----:B------:R-:W-:Y:S01]  /*4de0*/  VOTEU.ALL UP0, P1 ;  /* 0x0000000000ff7886 */ /* 0x000fe20000800000 */
[----:B------:R-:W-:Y:S01]  /*4df0*/  UMOV UR19, UR35 ;  /* 0x0000002300137c82 */ /* 0x000fe20008000000 */
[----:B------:R-:W-:Y:S02]  /*4e00*/  UMOV UR20, UR36 ;  /* 0x0000002400147c82 */ /* 0x000fe40008000000 */
[----:B------:R-:W-:Y:S01]  /*4e10*/  IMAD.U32 R10, RZ, RZ, UR5 ;  /* 0x00000005ff0a7e24 */ /* 0x000fe2000f8e00ff */
[----:B------:R-:W-:Y:S01]  /*4e20*/  UPRMT UR6, UR47, 0x654, UR17 ;  /* 0x000006542f067896 */ /* 0x000fe20008000011 */
        /* <DEDUP_REMOVED lines=9> */
.L_x_171:
[----:B------:R-:W-:Y:S01]  /*4ec0*/  @!P1 IADD3 R6, P0, PT, R16, 0x580, RZ ;  /* 0x0000058010069810 */ /* 0x000fe20007f1e0ff */
[----:B------:R-:W-:Y:S01]  /*4ed0*/  VOTEU.ALL UP0, P1 ;  /* 0x0000000000ff7886 */ /* 0x000fe20000800000 */
[----:B------:R-:W-:Y:S01]  /*4ee0*/  UMOV UR6, 0x0 ;  /* 0x0000000000067882 */ /* 0x000fe20000000000 */
[----:B------:R-:W-:Y:S01]  /*4ef0*/  UMOV UR7, 0x10000000 ;  /* 0x1000000000077882 */ /* 0x000fe20000000000 */
[----:B------:R-:W-:Y:S01]  /*4f00*/  @!P1 R2UR UR5, R6 ;  /* 0x00000000060592ca */ /* 0x000fe200000e0000 */
[----:B--2---:R-:W-:Y:S01]  /*4f10*/  @!P1 IMAD.X R0, RZ, RZ, R17, P0 ;  /* 0x000000ffff009224 */ /* 0x004fe200000e0611 */
[----:B------:R-:W-:Y:S01]  /*4f20*/  @!UP0 UIADD3 UR10, UPT, UPT, UR34, 0x30, URZ ;  /* 0x00000030220a8890 */ /* 0x000fe2000fffe0ff */
[----:B------:R-:W-:Y:S01]  /*4f30*/  R2UR UR16, R58 ;  /* 0x000000003a1072ca */ /* 0x000fe200000e0000 */
[----:B------:R-:W-:Y:S01]  /*4f40*/  @!UP0 UIADD3 UR8, UPT, UPT, UR21, 0x6200, URZ ;  /* 0x0000620015088890 */ /* 0x000fe2000fffe0ff */
[----:B------:R-:W-:Y:S01]  /*4f50*/  ISETP.NE.AND P0, PT, R14, 0x2, PT ;  /* 0x000000020e00780c */ /* 0x000fe20003f05270 */
[----:B------:R-:W-:Y:S01]  /*4f60*/  @!UP0 UIADD3 UR9, UPT, UPT, UR21, 0x48, URZ ;  /* 0x0000004815098890 */ /* 0x000fe2000fffe0ff */
[----:B------:R-:W-:Y:S01]  /*4f70*/  @!P1 R2UR UR4, R0 ;  /* 0x00000000000492ca */ /* 0x000fe200000e0000 */
[----:B------:R-:W-:Y:S01]  /*4f80*/  VOTEU.ALL UP0, P1 ;  /* 0x0000000000ff7886 */ /* 0x000fe20000800000 */
[----:B------:R-:W-:Y:S01]  /*4f90*/  UMOV UR11, UR35 ;  /* 0x00000023000b7c82 */ /* 0x000fe20008000000 */
[----:B------:R-:W-:Y:S01]  /*4fa0*/  UMOV UR12, UR36 ;  /* 0x00000024000c7c82 */ /* 0x000fe20008000000 */
[----:B------:R-:W-:Y:S01]  /*4fb0*/  SEL R0, RZ, 0x1, P0 ;  /* 0x00000001ff007807 */ /* 0x000fe20000000000 */
[----:B------:R-:W-:Y:S01]  /*4fc0*/  UIADD3 UR20, UPT, UPT, UR13, UR63, URZ ;  /* 0x0000003f0d147290 */ /* 0x000fe2000fffe0ff */
[----:B------:R-:W-:Y:S01]  /*4fd0*/  IMAD.U32 R8, RZ, RZ, UR5 ;  /* 0x00000005ff087e24 */ /* 0x000fe2000f8e00ff */
[----:B------:R-:W-:Y:S01]  /*4fe0*/  LOP3.LUT R15, R15, 0x1, RZ, 0x3c, !PT ;  /* 0x000000010f0f7812 */ /* 0x000fe200078e3cff */
[----:B------:R-:W-:Y:S01]  /*4ff0*/  UPLOP3.LUT UP3, UPT, UPT, UPT, UPT, 0x80, 0x8 ;  /* 0x000000000008789c */ /* 0x000fe20003f6f070 */
[----:B------:R-:W-:Y:S01]  /*5000*/  LOP3.LUT R13, R13, R0, RZ, 0x3c, !PT ;  /* 0x000000000d0d7212 */ /* 0x000fe200078e3cff */
[----:B------:R-:W-:Y:S01]  /*5010*/  UIADD3 UR16, UPT, UPT, UR14, UR16, URZ ;  /* 0x000000100e107290 */ /* 0x000fe2000fffe0ff */
[----:B------:R-:W-:Y:S01]  /*5020*/  SEL R14, R14, RZ, P0 ;  /* 0x000000ff0e0e7207 */ /* 0x000fe20000000000 */
[----:B------:R-:W-:Y:S01]  /*5030*/  UMOV UR36, UR29 ;  /* 0x0000001d00247c82 */ /* 0x000fe20008000000 */
[----:B------:R-:W-:Y:S01]  /*5040*/  IMAD.U32 R9, RZ, RZ, UR4 ;  /* 0x00000004ff097e24 */ /* 0x000fe2000f8e00ff */
[----:B------:R-:W-:Y:S04]  /*5050*/  @!P1 R2UR UR4, R8 ;  /* 0x00000000080492ca */ /* 0x000fe800000e0000 */
[----:B------:R-:W-:Y:S11]  /*5060*/  @!P1 R2UR UR5, R9 ;  /* 0x00000000090592ca */ /* 0x000ff600000e0000 */
[----:B------:R-:W-:Y:S02]  /*5070*/  @!UPT UIADD3 URZ, UPT, UPT, URZ, URZ, URZ ;  /* 0x000000fffffff290 */ /* 0x000fe4000fffe0ff */
[----:B------:R2:W-:Y:S01]  /*5080*/  @!UP0 UTMALDG.3D [UR8], [UR4], desc[UR6] ;  /* 0x00000608040085b4 */ /* 0x0005e20008011000 */
[----:B------:R2:W-:Y:S01]  /*5090*/  @!P1 SYNCS.ARRIVE.TRANS64.RED.A0TR RZ, [UR21+0x48], R7 ;  /* 0x00004807ffff99a7 */ /* 0x0005e20008300415 */
[----:B------:R-:W-:Y:S01]  /*50a0*/  SYNCS.ARRIVE.TRANS64.RED.A1T0 RZ, [UR37], RZ ;  /* 0x000000ffffff79a7 */ /* 0x000fe20008100425 */
[----:B------:R-:W-:Y:S05]  /*50b0*/  BRA.U UP1, `(.L_x_84) ;  /* 0xfffffff101687547 */ /* 0x000fea000b83ffff */
[----:B------:R-:W-:-:S04]  /*50c0*/  SHF.L.U32 R3, R15, 0x1f, RZ ;  /* 0x0000001f0f037819 */ /* 0x000fc800000006ff */
[----:B------:R-:W3:Y:S02]  /*50d0*/  SYNCS.PHASECHK.TRANS64.TRYWAIT P0, [UR21+0x50], R3 ;  /* 0x00005003ff0075a7 */ /* 0x000ee40008001115 */
[----:B---3--:R-:W-:Y:S05]  /*50e0*/  @!P0 BRA `(.L_x_85) ;  /* 0x0000004000708947 */ /* 0x008fea0003800000 */
.L_x_173:
[----:B------:R-:W4:Y:S02]  /*50f0*/  SYNCS.PHASECHK.TRANS64.TRYWAIT P0, [UR21+0x58], R3 ;  /* 0x00005803ff0075a7 */ /* 0x000f240008001115 */
[----:B----4-:R-:W-:Y:S05]  /*5100*/  @!P0 BRA `(.L_x_86) ;  /* 0x0000004000808947 */ /* 0x010fea0003800000 */
.L_x_175:
[----:B------:R-:W4:Y:S02]  /*5110*/  SYNCS.PHASECHK.TRANS64.TRYWAIT P0, [UR21+0x60], R3 ;  /* 0x00006003ff0075a7 */ /* 0x000f240008001115 */
[----:B----4-:R-:W-:Y:S05]  /*5120*/  @!P0 BRA `(.L_x_87) ;  /* 0x0000004000908947 */ /* 0x010fea0003800000 */
.L_x_177:
[----:B---3--:R-:W-:-:S07]  /*5130*/  MOV R0, UR21 ;  /* 0x0000001500007c02 */ /* 0x008fce0008000f00 */
.L_x_88:
[----:B---3--:R-:W-:-:S04]  /*5140*/  SHF.L.U32 R3, R15, 0x1f, RZ ;  /* 0x0000001f0f037819 */ /* 0x008fc800000006ff */
[----:B------:R3:W4:Y:S03]  /*5150*/  SYNCS.PHASECHK.TRANS64.TRYWAIT P0, [R0+URZ+0x68], R3 ;  /* 0x00006803000075a7 */ /* 0x00072600080011ff */
[----:B----4-:R-:W-:Y:S05]  /*5160*/  @!P0 NANOSLEEP.SYNCS 0x989680 ;  /* 0x009896800000895d */ /* 0x010fea0003900000 */
[----:B------:R-:W4:Y:S02]  /*5170*/  @!P0 SYNCS.PHASECHK.TRANS64 P0, [R0+URZ+0x68], R3 ;  /* 0x00006803000085a7 */ /* 0x000f2400080010ff */
[----:B-12-4-:R-:W-:Y:S05]  /*5180*/  @P0 EXIT ;  /* 0x000000000000094d */ /* 0x016fea0003800000 */
[----:B------:R-:W-:Y:S05]  /*5190*/  BRA `(.L_x_88) ;  /* 0xfffffffc00e87947 */ /* 0x000fea000383ffff */
.L_x_73:
[----:B------:R-:W-:-:S06]  /*51a0*/  UISETP.GE.AND UP0, UPT, UR17, 0x4, UPT ;  /* 0x000000041100788c */ /* 0x000fcc000bf06270 */
[----:B------:R-:W-:-:S13]  /*51b0*/  PLOP3.LUT P0, PT, PT, PT, UP0, 0x80, 0x8 ;  /* 0x000000000008781c */ /* 0x000fda0003f0f008 */
[----:B------:R-:W-:Y:S05]  /*51c0*/  @!P0 EXIT ;  /* 0x000000000000894d */ /* 0x000fea0003800000 */
[----:B------:R-:W-:Y:S01]  /*51d0*/  BAR.SYNC.DEFER_BLOCKING 0x6, 0xa0 ;  /* 0x0182800000007b1d */ /* 0x000fe20000010000 */
[C---:B------:R-:W-:Y:S01]  /*51e0*/  IMAD.SHL.U32 R2, R70.reuse, 0x10, RZ ;  /* 0x0000001046027824 */ /* 0x040fe200078e00ff */
[C---:B------:R-:W-:Y:S01]  /*51f0*/  SHF.L.U32 R23, R70.reuse, 0x10, RZ ;  /* 0x0000001046177819 */ /* 0x040fe200000006ff */
[C---:B------:R-:W-:Y:S01]  /*5200*/  IMAD.SHL.U32 R69, R70.reuse, 0x2, RZ ;  /* 0x0000000246457824 */ /* 0x040fe200078e00ff */
[----:B------:R-:W-:Y:S01]  /*5210*/  LOP3.LUT R71, R70, 0x60, RZ, 0xc0, !PT ;  /* 0x0000006046477812 */ /* 0x000fe200078ec0ff */
[----:B------:R-:W-:Y:S01]  /*5220*/  HFMA2 R62, -RZ, RZ, 0, 0 ;  /* 0x00000000ff3e7431 */ /* 0x000fe200000001ff */
[----:B------:R-:W-:Y:S02]  /*5230*/  UMOV UR44, 0x400 ;  /* 0x00000400002c7882 */ /* 0x000fe40000000000 */
[----:B------:R-:W1:Y:S01]  /*5240*/  LDC.64 R54, c[0x0][0x8b0] ;  /* 0x00022c00ff367b82 */ /* 0x000e620000000a00 */
[----:B------:R-:W-:Y:S01]  /*5250*/  ULEA UR44, UR47, UR44, 0x18 ;  /* 0x0000002c2f2c7291 */ /* 0x000fe2000f8ec0ff */
[----:B------:R-:W-:Y:S01]  /*5260*/  LOP3.LUT R6, R2, 0x60, RZ, 0xc0, !PT ;  /* 0x0000006002067812 */ /* 0x000fe200078ec0ff */
[----:B------:R-:W2:Y:S01]  /*5270*/  LDCU.64 UR6, c[0x0][0x890] ;  /* 0x00011200ff0677ac */ /* 0x000ea20008000a00 */
[----:B------:R-:W-:Y:S01]  /*5280*/  LOP3.LUT R68, R70, 0x2, RZ, 0xc0, !PT ;  /* 0x0000000246447812 */ /* 0x000fe200078ec0ff */
[----:B------:R-:W-:Y:S01]  /*5290*/  IMAD.MOV.U32 R66, RZ, RZ, 0x1 ;  /* 0x00000001ff427424 */ /* 0x000fe200078e00ff */
[----:B------:R-:W-:Y:S01]  /*52a0*/  LOP3.LUT R69, R6, 0xc, R69, 0xf8, !PT ;  /* 0x0000000c06457812 */ /* 0x000fe200078ef845 */
[----:B------:R-:W-:Y:S01]  /*52b0*/  UIADD3 UR4, UPT, UPT, UR44, 0x200, URZ ;  /* 0x000002002c047890 */ /* 0x000fe2000fffe0ff */
[----:B------:R-:W3:Y:S01]  /*52c0*/  LDC.64 R52, c[0x0][0x8a8] ;  /* 0x00022a00ff347b82 */ /* 0x000ee20000000a00 */
[----:B------:R-:W-:Y:S01]  /*52d0*/  LOP3.LUT R23, R23, 0x600000, RZ, 0xc0, !PT ;  /* 0x0060000017177812 */ /* 0x000fe200078ec0ff */
[----:B------:R-:W-:Y:S01]  /*52e0*/  IMAD.MOV.U32 R22, RZ, RZ, RZ ;  /* 0x000000ffff167224 */ /* 0x000fe200078e00ff */
[----:B------:R-:W-:-:S02]  /*52f0*/  LOP3.LUT R69, R69, 0x790, R2, 0xf8, !PT ;  /* 0x0000079045457812 */ /* 0x000fc400078ef802 */
[----:B------:R-:W-:Y:S01]  /*5300*/  CS2R R64, SRZ ;  /* 0x0000000000407805 */ /* 0x000fe2000001ff00 */
[----:B------:R-:W-:Y:S01]  /*5310*/  IMAD.U32 R60, RZ, RZ, UR4 ;  /* 0x00000004ff3c7e24 */ /* 0x000fe2000f8e00ff */
[----:B------:R-:W-:Y:S01]  /*5320*/  LOP3.LUT R70, R70, 0x4, RZ, 0xc0, !PT ;  /* 0x0000000446467812 */ /* 0x000fe200078ec0ff */
[----:B------:R-:W4:Y:S01]  /*5330*/  LDCU UR60, c[0x0][0x370] ;  /* 0x00006e00ff3c77ac */ /* 0x000f220008000800 */
[----:B------:R-:W4:Y:S02]  /*5340*/  LDS R0, [UR44+0x130] ;  /* 0x0001302cff007984 */ /* 0x000f240008000800 */
[----:B------:R-:W-:Y:S01]  /*5350*/  LEA R69, R69, R60, 0x2 ;  /* 0x0000003c45457211 */ /* 0x000fe200078e10ff */
[----:B------:R-:W1:Y:S01]  /*5360*/  LDCU UR43, c[0x0][0xb0c] ;  /* 0x00016180ff2b77ac */ /* 0x000e620008000800 */
[----:B--2---:R-:W-:Y:S01]  /*5370*/  IMAD.U32 R73, RZ, RZ, UR6 ;  /* 0x00000006ff497e24 */ /* 0x004fe2000f8e00ff */
[----:B------:R-:W-:Y:S02]  /*5380*/  MOV R72, UR7 ;  /* 0x0000000700487c02 */ /* 0x000fe40008000f00 */
[--C-:B------:R-:W-:Y:S01]  /*5390*/  IMAD R68, R68, -0x10, R69.reuse ;  /* 0xfffffff044447824 */ /* 0x100fe200078e0245 */
[----:B------:R-:W2:Y:S01]  /*53a0*/  LDCU UR39, c[0x0][0xb30] ;  /* 0x00016600ff2777ac */ /* 0x000ea20008000800 */
[----:B------:R-:W-:Y:S01]  /*53b0*/  IMAD R67, R70, -0x10, R69 ;  /* 0xfffffff046437824 */ /* 0x000fe200078e0245 */
[----:B------:R-:W1:Y:S01]  /*53c0*/  LDCU.64 UR54, c[0x0][0x888] ;  /* 0x00011100ff3677ac */ /* 0x000e620008000a00 */
[----:B------:R-:W1:Y:S01]  /*53d0*/  LDCU.64 UR40, c[0x0][0xb28] ;  /* 0x00016500ff2877ac */ /* 0x000e620008000a00 */
[----:B------:R-:W1:Y:S01]  /*53e0*/  LDCU.128 UR56, c[0x0][0xb10] ;  /* 0x00016200ff3877ac */ /* 0x000e620008000c00 */
[----:B------:R-:W1:Y:S01]  /*53f0*/  LDCU UR53, c[0x0][0x374] ;  /* 0x00006e80ff3577ac */ /* 0x000e620008000800 */
[----:B------:R-:W-:Y:S01]  /*5400*/  UMOV UR52, URZ ;  /* 0x000000ff00347c82 */ /* 0x000fe20008000000 */
[----:B------:R-:W-:Y:S01]  /*5410*/  UMOV UR46, URZ ;  /* 0x000000ff002e7c82 */ /* 0x000fe20008000000 */
[----:B-1234-:R-:W-:-:S07]  /*5420*/  IMAD.IADD R23, R0, 0x1, R23 ;  /* 0x0000000100177824 */ /* 0x01efce00078e0217 */
.L_x_132:
[----:B------:R-:W-:Y:S02]  /*5430*/  LEA R3, R62, UR44, 0x3 ;  /* 0x0000002c3e037c11 */ /* 0x000fe4000f8e18ff */
[----:B------:R-:W-:Y:S02]  /*5440*/  SHF.L.U32 R0, R64, 0x1f, RZ ;  /* 0x0000001f40007819 */ /* 0x000fe400000006ff */
[----:B-1----:R-:W-:Y:S02]  /*5450*/  LEA R5, R62, UR44, 0x4 ;  /* 0x0000002c3e057c11 */ /* 0x002fe4000f8e20ff */
[----:B------:R-:W1:Y:S02]  /*5460*/  SYNCS.PHASECHK.TRANS64.TRYWAIT P0, [R3+URZ+0x80], R0 ;  /* 0x00008000030075a7 */ /* 0x000e6400080011ff */
[----:B-12---:R-:W-:Y:S05]  /*5470*/  @!P0 BRA `(.L_x_89) ;  /* 0x0000003c00d48947 */ /* 0x006fea0003800000 */
.L_x_178:
        /* <DEDUP_REMOVED lines=11> */
[----:B------:R-:W-:Y:S01]  /*5530*/  PLOP3.LUT P0, PT, PT, PT, UP1, 0x80, 0x8 ;  /* 0x000000000008781c */ /* 0x000fe20003f0f018 */
[----:B------:R-:W-:Y:S11]  /*5540*/  UP2UR UR62, UPR, URZ, 0x2 ;  /* 0x00000002ff3e7883 */ /* 0x000ff60008000000 */
[----:B------:R-:W-:Y:S01]  /*5550*/  @!UPT UIADD3 URZ, UPT, UPT, URZ, URZ, URZ ;  /* 0x000000fffffff290 */ /* 0x000fe2000fffe0ff */
[----:B-1----:R-:W-:Y:S02]  /*5560*/  @P0 SHF.R.U32.HI R0, RZ, 0x10, R5 ;  /* 0x00000010ff000819 */ /* 0x002fe40000011605 */
        /* <DEDUP_REMOVED lines=12> */
[----:B------:R-:W2:Y:S01]  /*5630*/  LDCU UR12, c[0x0][0xb20] ;  /* 0x00016400ff0c77ac */ /* 0x000ea20008000800 */
[----:B------:R-:W-:Y:S02]  /*5640*/  UIMAD.WIDE.U32 UR4, UR53, UR59, URZ ;  /* 0x0000003b350472a5 */ /* 0x000fe4000f8e00ff */
[----:B------:R-:W-:Y:S02]  /*5650*/  UIMAD.WIDE.U32 UR6, UR60, UR56, URZ ;  /* 0x000000383c0672a5 */ /* 0x000fe4000f8e00ff */
[----:B------:R-:W-:Y:S02]  /*5660*/  UISETP.NE.AND UP0, UPT, UR58, 0x1, UPT ;  /* 0x000000013a00788c */ /* 0x000fe4000bf05270 */
[----:B------:R-:W-:Y:S02]  /*5670*/  UIMAD.WIDE.U32 UR8, UR37, UR59, URZ ;  /* 0x0000003b250872a5 */ /* 0x000fe4000f8e00ff */
[----:B------:R-:W-:Y:S02]  /*5680*/  UIMAD.WIDE.U32 UR10, UR38, UR56, URZ ;  /* 0x00000038260a72a5 */ /* 0x000fe4000f8e00ff */
[----:B------:R-:W-:Y:S02]  /*5690*/  UISETP.NE.AND UP1, UPT, UR43, 0x1, UPT ;  /* 0x000000012b00788c */ /* 0x000fe4000bf25270 */
[----:B------:R-:W-:Y:S01]  /*56a0*/  UISETP.NE.AND UP2, UPT, UR42, 0x1, UPT ;  /* 0x000000012a00788c */ /* 0x000fe2000bf45270 */
[----:B------:R-:W-:Y:S02]  /*56b0*/  UMOV UR4, UR5 ;  /* 0x0000000500047c82 */ /* 0x000fe40008000000 */
[----:B--2---:R-:W-:Y:S03]  /*56c0*/  USHF.R.U32.HI UR5, URZ, UR12, UR4 ;  /* 0x0000000cff057299 */ /* 0x004fe60008011604 */
[----:B------:R-:W-:Y:S02]  /*56d0*/  UMOV UR4, UR7 ;  /* 0x0000000700047c82 */ /* 0x000fe40008000000 */
[----:B------:R-:W-:Y:S02]  /*56e0*/  USHF.R.U32.HI UR7, URZ, UR57, UR4 ;  /* 0x00000039ff077299 */ /* 0x000fe40008011604 */
[----:B------:R-:W-:Y:S02]  /*56f0*/  USEL UR4, UR53, UR5, !UP0 ;  /* 0x0000000535047287 */ /* 0x000fe4000c000000 */
[----:B------:R-:W-:Y:S01]  /*5700*/  USEL UR7, UR60, UR7, !UP1 ;  /* 0x000000073c077287 */ /* 0x000fe2000c800000 */
[----:B------:R-:W-:Y:S01]  /*5710*/  UMOV UR5, UR9 ;  /* 0x0000000900057c82 */ /* 0x000fe20008000000 */
[----:B------:R-:W-:Y:S02]  /*5720*/  UIMAD.WIDE.U32 UR8, UR4, UR40, URZ ;  /* 0x00000028040872a5 */ /* 0x000fe4000f8e00ff */
[----:B------:R-:W-:Y:S03]  /*5730*/  USHF.R.U32.HI UR6, URZ, UR12, UR5 ;  /* 0x0000000cff067299 */ /* 0x000fe60008011605 */
[----:B------:R-:W-:Y:S01]  /*5740*/  UMOV UR5, UR11 ;  /* 0x0000000b00057c82 */ /* 0x000fe20008000000 */
[----:B------:R-:W-:Y:S02]  /*5750*/  UIMAD.WIDE.U32 UR10, UR7, UR40, URZ ;  /* 0x00000028070a72a5 */ /* 0x000fe4000f8e00ff */
[----:B------:R-:W-:Y:S02]  /*5760*/  USHF.R.U32.HI UR12, URZ, UR57, UR5 ;  /* 0x00000039ff0c7299 */ /* 0x000fe40008011605 */
[----:B------:R-:W-:Y:S01]  /*5770*/  USEL UR6, UR37, UR6, !UP0 ;  /* 0x0000000625067287 */ /* 0x000fe2000c000000 */
[----:B------:R-:W-:Y:S02]  /*5780*/  UMOV UR5, UR9 ;  /* 0x0000000900057c82 */ /* 0x000fe40008000000 */
[----:B------:R-:W-:Y:S01]  /*5790*/  UMOV UR10, UR11 ;  /* 0x0000000b000a7c82 */ /* 0x000fe20008000000 */
[----:B------:R-:W-:Y:S02]  /*57a0*/  @UP2 USHF.R.U32.HI UR4, URZ, UR41, UR5 ;  /* 0x00000029ff042299 */ /* 0x000fe40008011605 */
[----:B------:R-:W-:Y:S02]  /*57b0*/  @UP2 USHF.R.U32.HI UR7, URZ, UR41, UR10 ;  /* 0x00000029ff072299 */ /* 0x000fe4000801160a */
[----:B------:R-:W-:Y:S02]  /*57c0*/  UIMAD UR4, UR42, UR4, URZ ;  /* 0x000000042a0472a4 */ /* 0x000fe4000f8e02ff */
        /* <DEDUP_REMOVED lines=8> */
[----:B------:R-:W-:Y:S02]  /*5850*/  USEL UR11, UR6, UR4, !UP2 ;  /* 0x00000004060b7287 */ /* 0x000fe4000d000000 */
[----:B------:R-:W-:Y:S02]  /*5860*/  UIADD3 UR8, UPT, UPT, -UR5, URZ, URZ ;  /* 0x000000ff05087290 */ /* 0x000fe4000fffe1ff */
[----:B------:R-:W-:Y:S01]  /*5870*/  UIADD3 UR10, UPT, UPT, -UR11, URZ, URZ ;  /* 0x000000ff0b0a7290 */ /* 0x000fe2000fffe1ff */
[----:B------:R-:W-:Y:S01]  /*5880*/  @!UP0 UMOV UR4, UR9 ;  /* 0x0000000900048c82 */ /* 0x000fe20008000000 */
[----:B------:R-:W-:Y:S02]  /*5890*/  UIADD3 UR9, UPT, UPT, -UR6, URZ, URZ ;  /* 0x000000ff06097290 */ /* 0x000fe4000fffe1ff */
[----:B------:R-:W-:Y:S02]  /*58a0*/  @!UP0 USHF.R.U32.HI UR4, URZ, UR41, UR4 ;  /* 0x00000029ff048299 */ /* 0x000fe40008011604 */
[----:B------:R-:W-:Y:S02]  /*58b0*/  UIMAD UR10, UR42, UR10, UR6 ;  /* 0x0000000a2a0a72a4 */ /* 0x000fe4000f8e0206 */
[----:B------:R-:W-:Y:S04]  /*58c0*/  @!UP0 USEL UR4, UR5, UR4, !UP2 ;  /* 0x0000000405048287 */ /* 0x000fe8000d000000 */
[----:B------:R-:W-:Y:S02]  /*58d0*/  @!UP0 UIMAD UR10, UR7, UR10, UR4 ;  /* 0x0000000a070a82a4 */ /* 0x000fe4000f8e0204 */
[----:B------:R-:W-:Y:S02]  /*58e0*/  @!UP0 UIADD3 UR11, UPT, UPT, UR11, -UR4, URZ ;  /* 0x800000040b0b8290 */ /* 0x000fe4000fffe0ff */
[----:B------:R-:W-:Y:S02]  /*58f0*/  UIMAD UR7, UR43, UR8, UR38 ;  /* 0x000000082b0772a4 */ /* 0x000fe4000f8e0226 */
[----:B------:R-:W-:Y:S02]  /*5900*/  @!UP0 UIMAD UR6, UR11, UR42, UR5 ;  /* 0x0000002a0b0682a4 */ /* 0x000fe4000f8e0205 */
[----:B------:R-:W-:Y:S01]  /*5910*/  UIMAD UR4, UR58, UR9, UR37 ;  /* 0x000000093a0472a4 */ /* 0x000fe2000f8e0225 */
[----:B------:R-:W-:Y:S02]  /*5920*/  @!UP0 UMOV UR5, UR10 ;  /* 0x0000000a00058c82 */ /* 0x000fe40008000000 */
[----:B------:R-:W-:Y:S02]  /*5930*/  UIMAD UR38, UR5, UR43, UR7 ;  /* 0x0000002b052672a4 */ /* 0x000fe4000f8e0207 */
[----:B------:R-:W-:Y:S11]  /*5940*/  UIMAD UR37, UR6, UR58, UR4 ;  /* 0x0000003a062572a4 */ /* 0x000ff6000f8e0204 */
[----:B------:R-:W-:Y:S01]  /*5950*/  @!UPT UIADD3 URZ, UPT, UPT, URZ, URZ, URZ ;  /* 0x000000fffffff290 */ /* 0x000fe2000fffe0ff */
.L_x_90:
[----:B------:R-:W-:Y:S01]  /*5960*/  UISETP.NE.AND UP0, UPT, UR39, 0x1, UPT ;  /* 0x000000012700788c */ /* 0x000fe2000bf05270 */
[----:B------:R-:W-:Y:S01]  /*5970*/  LOP3.LUT P0, RZ, R60, 0x1b0, RZ, 0xc0, !PT ;  /* 0x000001b03cff7812 */ /* 0x000fe2000780c0ff */
[----:B------:R-:W-:Y:S01]  /*5980*/  USHF.L.U32 UR50, UR16, 0x7, URZ ;  /* 0x0000000710327899 */ /* 0x000fe200080006ff */
[----:B------:R-:W-:Y:S01]  /*5990*/  BSSY.RECONVERGENT B6, `(.L_x_91) ;  /* 0x0000034000067945 */ /* 0x000fe20003800200 */
[----:B------:R-:W-:Y:S01]  /*59a0*/  USHF.L.U32 UR49, UR20, 0x6, URZ ;  /* 0x0000000614317899 */ /* 0x000fe200080006ff */
[----:B------:R-:W-:Y:S06]  /*59b0*/  IADD3 R62, PT, PT, R62, 0x1, RZ ;  /* 0x000000013e3e7810 */ /* 0x000fec0007ffe0ff */
[----:B------:R-:W2:Y:S01]  /*59c0*/  @!UP0 LDCU.128 UR12, c[0x0][0xb10] ;  /* 0x00016200ff0c87ac */ /* 0x000ea20008000c00 */
[----:B------:R-:W3:Y:S01]  /*59d0*/  @!UP0 LDCU UR5, c[0x0][0xb0c] ;  /* 0x00016180ff0587ac */ /* 0x000ee20008000800 */
[----:B------:R-:W4:Y:S01]  /*59e0*/  @!UP0 LDCU UR10, c[0x0][0xb20] ;  /* 0x00016400ff0a87ac */ /* 0x000f220008000800 */
[----:B--2---:R-:W-:Y:S02]  /*59f0*/  UIMAD.WIDE.U32 UR8, UR38, UR12, URZ ;  /* 0x0000000c260872a5 */ /* 0x004fe4000f8e00ff */
[----:B------:R-:W-:Y:S02]  /*5a00*/  UIMAD.WIDE.U32 UR6, UR37, UR15, URZ ;  /* 0x0000000f250672a5 */ /* 0x000fe4000f8e00ff */
[----:B------:R-:W-:Y:S03]  /*5a10*/  @!UP0 UISETP.NE.AND UP1, UPT, UR14, 0x1, UPT ;  /* 0x000000010e00888c */ /* 0x000fe6000bf25270 */
[----:B------:R-:W-:Y:S01]  /*5a20*/  @!UP0 UMOV UR4, UR9 ;  /* 0x0000000900048c82 */ /* 0x000fe20008000000 */
[----:B---3--:R-:W-:Y:S02]  /*5a30*/  @!UP0 UISETP.NE.AND UP2, UPT, UR5, 0x1, UPT ;  /* 0x000000010500888c */ /* 0x008fe4000bf45270 */
[----:B------:R-:W-:Y:S01]  /*5a40*/  @!UP0 USHF.R.U32.HI UR4, URZ, UR13, UR4 ;  /* 0x0000000dff048299 */ /* 0x000fe20008011604 */
[----:B------:R-:W-:Y:S02]  /*5a50*/  @!UP0 UMOV UR6, UR7 ;  /* 0x0000000700068c82 */ /* 0x000fe40008000000 */
[----:B----4-:R-:W-:Y:S02]  /*5a60*/  @!UP0 USHF.R.U32.HI UR6, URZ, UR10, UR6 ;  /* 0x0000000aff068299 */ /* 0x010fe40008011606 */
[----:B------:R-:W-:Y:S02]  /*5a70*/  @!UP0 USEL UR7, UR38, UR4, !UP2 ;  /* 0x0000000426078287 */ /* 0x000fe4000d000000 */
[----:B------:R-:W-:Y:S04]  /*5a80*/  @!UP0 USEL UR6, UR37, UR6, !UP1 ;  /* 0x0000000625068287 */ /* 0x000fe8000c800000 */
[----:B------:R-:W-:Y:S02]  /*5a90*/  @!UP0 UIADD3 UR4, UPT, UPT, -UR7, UR6, URZ ;  /* 0x0000000607048290 */ /* 0x000fe4000fffe1ff */
[----:B------:R-:W-:Y:S02]  /*5aa0*/  @!UP0 UIADD3 UR6, UPT, UPT, UR7, -UR6, URZ ;  /* 0x8000000607068290 */ /* 0x000fe4000fffe0ff */
[----:B------:R-:W-:Y:S02]  /*5ab0*/  @!UP0 UIMAD UR38, UR4, UR5, UR38 ;  /* 0x00000005042682a4 */ /* 0x000fe4000f8e0226 */
[----:B------:R-:W-:Y:S01]  /*5ac0*/  @!UP0 UIMAD UR37, UR6, UR14, UR37 ;  /* 0x0000000e062582a4 */ /* 0x000fe2000f8e0225 */
[----:B------:R-:W-:Y:S11]  /*5ad0*/  @!P0 BRA `(.L_x_92) ;  /* 0x00000000007c8947 */ /* 0x000ff60003800000 */
[----:B------:R-:W2:Y:S01]  /*5ae0*/  LDCU.64 UR8, c[0x4][0x80] ;  /* 0x01001000ff0877ac */ /* 0x000ea20008000a00 */
[----:B------:R-:W-:Y:S01]  /*5af0*/  MOV R2, 0x0 ;  /* 0x0000000000027802 */ /* 0x000fe20000000f00 */
[----:B------:R-:W-:Y:S02]  /*5b00*/  HFMA2 R12, -RZ, RZ, 0, 5.9604644775390625e-08 ;  /* 0x00000001ff0c7431 */ /* 0x000fe400000001ff */
[----:B------:R-:W-:Y:S01]  /*5b10*/  IMAD.MOV.U32 R8, RZ, RZ, 0x70 ;  /* 0x00000070ff087424 */ /* 0x000fe200078e00ff */
[----:B------:R3:W4:Y:S01]  /*5b20*/  LDC.64 R14, c[0x4][R2] ;  /* 0x01000000020e7b82 */ /* 0x0007220000000a00 */
[----:B------:R-:W1:Y:S01]  /*5b30*/  LDCU.64 UR6, c[0x4][0x88] ;  /* 0x01001100ff0677ac */ /* 0x000e620008000a00 */
[----:B------:R-:W-:Y:S01]  /*5b40*/  IMAD.MOV.U32 R13, RZ, RZ, RZ ;  /* 0x000000ffff0d7224 */ /* 0x000fe200078e00ff */
[----:B------:R-:W1:Y:S01]  /*5b50*/  LDCU.64 UR4, c[0x4][0x8] ;  /* 0x01000100ff0477ac */ /* 0x000e620008000a00 */
[----:B--2---:R-:W-:Y:S01]  /*5b60*/  MOV R5, UR9 ;  /* 0x0000000900057c02 */ /* 0x004fe20008000f00 */
[----:B------:R-:W-:Y:S01]  /*5b70*/  IMAD.U32 R4, RZ, RZ, UR8 ;  /* 0x00000008ff047e24 */ /* 0x000fe2000f8e00ff */
[----:B-1----:R-:W-:Y:S01]  /*5b80*/  MOV R7, UR7 ;  /* 0x0000000700077c02 */ /* 0x002fe20008000f00 */
[----:B------:R-:W-:Y:S01]  /*5b90*/  IMAD.U32 R6, RZ, RZ, UR6 ;  /* 0x00000006ff067e24 */ /* 0x000fe2000f8e00ff */
[----:B------:R-:W-:Y:S01]  /*5ba0*/  MOV R11, UR5 ;  /* 0x00000005000b7c02 */ /* 0x000fe20008000f00 */
[----:B------:R-:W-:Y:S02]  /*5bb0*/  IMAD.U32 R10, RZ, RZ, UR4 ;  /* 0x00000004ff0a7e24 */ /* 0x000fe4000f8e00ff */
[----:B------:R-:W-:Y:S07]  /*5bc0*/  LEPC R20, `(.L_x_93) ;  /* 0x000000001014794e */ /* 0x000fee0000000000 */
[----:B---345:R-:W-:Y:S05]  /*5bd0*/  CALL.ABS.NOINC R14 ;  /* 0x000000000e007343 */ /* 0x038fea0003c00000 */
.L_x_93:
[----:B------:R-:W1:Y:S01]  /*5be0*/  LDCU.64 UR8, c[0x4][0x80] ;  /* 0x01001000ff0877ac */ /* 0x000e620008000a00 */
[----:B------:R-:W2:Y:S01]  /*5bf0*/  LDC.64 R2, c[0x4][R2] ;  /* 0x0100000002027b82 */ /* 0x000ea20000000a00 */
[----:B------:R-:W-:Y:S02]  /*5c00*/  HFMA2 R12, -RZ, RZ, 0, 5.9604644775390625e-08 ;  /* 0x00000001ff0c7431 */ /* 0x000fe400000001ff */
[----:B------:R-:W-:Y:S02]  /*5c10*/  IMAD.MOV.U32 R8, RZ, RZ, 0x70 ;  /* 0x00000070ff087424 */ /* 0x000fe400078e00ff */
[----:B------:R-:W-:Y:S01]  /*5c20*/  IMAD.MOV.U32 R13, RZ, RZ, RZ ;  /* 0x000000ffff0d7224 */ /* 0x000fe200078e00ff */
[----:B------:R-:W3:Y:S01]  /*5c30*/  LDCU.64 UR6, c[0x4][0x88] ;  /* 0x01001100ff0677ac */ /* 0x000ee20008000a00 */
[----:B------:R-:W4:Y:S01]  /*5c40*/  LDCU.64 UR4, c[0x4][0x8] ;  /* 0x01000100ff0477ac */ /* 0x000f220008000a00 */
[----:B-1----:R-:W-:Y:S02]  /*5c50*/  MOV R4, UR8 ;  /* 0x0000000800047c02 */ /* 0x002fe40008000f00 */
[----:B------:R-:W-:Y:S02]  /*5c60*/  MOV R5, UR9 ;  /* 0x0000000900057c02 */ /* 0x000fe40008000f00 */
[----:B---3--:R-:W-:Y:S01]  /*5c70*/  MOV R7, UR7 ;  /* 0x0000000700077c02 */ /* 0x008fe20008000f00 */
[----:B------:R-:W-:Y:S01]  /*5c80*/  IMAD.U32 R6, RZ, RZ, UR6 ;  /* 0x00000006ff067e24 */ /* 0x000fe2000f8e00ff */
[----:B----4-:R-:W-:Y:S01]  /*5c90*/  MOV R11, UR5 ;  /* 0x00000005000b7c02 */ /* 0x010fe20008000f00 */
[----:B------:R-:W-:Y:S02]  /*5ca0*/  IMAD.U32 R10, RZ, RZ, UR4 ;  /* 0x00000004ff0a7e24 */ /* 0x000fe4000f8e00ff */
[----:B------:R-:W-:Y:S07]  /*5cb0*/  LEPC R20, `(.L_x_92) ;  /* 0x000000001014794e */ /* 0x000fee0000000000 */
[----:B--2---:R-:W-:Y:S05]  /*5cc0*/  CALL.ABS.NOINC R2 ;  /* 0x0000000002007343 */ /* 0x004fea0003c00000 */
.L_x_92:
[----:B------:R-:W-:Y:S05]  /*5cd0*/  BSYNC.RECONVERGENT B6 ;  /* 0x0000000000067941 */ /* 0x000fea0003800200 */
.L_x_91:
[----:B------:R-:W-:Y:S02]  /*5ce0*/  R2UR UR6, R59 ;  /* 0x000000003b0672ca */ /* 0x000fe400000e0000 */
[----:B------:R-:W-:Y:S02]  /*5cf0*/  R2UR UR5, R73 ;  /* 0x00000000490572ca */ /* 0x000fe400000e0000 */
[----:B------:R-:W-:Y:S02]  /*5d00*/  R2UR UR4, R72 ;  /* 0x00000000480472ca */ /* 0x000fe400000e0000 */
[----:B------:R-:W-:Y:S02]  /*5d10*/  ISETP.NE.U32.AND P4, PT, R54, RZ, PT ;  /* 0x000000ff3600720c */ /* 0x000fe40003f85070 */
[----:B------:R-:W-:Y:S02]  /*5d20*/  ISETP.NE.U32.AND P2, PT, RZ, UR54, PT ;  /* 0x00000036ff007c0c */ /* 0x000fe4000bf45070 */
[----:B------:R-:W-:Y:S02]  /*5d30*/  ISETP.NE.AND.EX P4, PT, R55, RZ, PT, P4 ;  /* 0x000000ff3700720c */ /* 0x000fe40003f85340 */
[----:B------:R-:W-:Y:S01]  /*5d40*/  ISETP.NE.AND.EX P2, PT, RZ, UR55, PT, P2 ;  /* 0x00000037ff007c0c */ /* 0x000fe2000bf45320 */
[----:B------:R-:W-:Y:S02]  /*5d50*/  UISETP.NE.AND UP2, UPT, UR6, URZ, UPT ;  /* 0x000000ff0600728c */ /* 0x000fe4000bf45270 */
[----:B------:R-:W-:Y:S04]  /*5d60*/  UISETP.NE.U32.AND UP0, UPT, UR5, URZ, UPT ;  /* 0x000000ff0500728c */ /* 0x000fe8000bf05070 */
[----:B------:R-:W-:Y:S01]  /*5d70*/  UISETP.NE.AND.EX UP1, UPT, UR4, URZ, UPT, UP0 ;  /* 0x000000ff0400728c */ /* 0x000fe2000bf25300 */
[----:B------:R-:W-:Y:S01]  /*5d80*/  PLOP3.LUT P1, PT, PT, PT, UP2, 0x80, 0x8 ;  /* 0x000000000008781c */ /* 0x000fe20003f2f028 */
[----:B------:R-:W-:Y:S03]  /*5d90*/  UPLOP3.LUT UP0, UPT, UPT, UPT, UPT, 0x40, 0x4 ;  /* 0x000000000004789c */ /* 0x000fe60003f0e870 */
[----:B------:R-:W-:Y:S06]  /*5da0*/  @UP2 UPLOP3.LUT UP0, UPT, UPT, UPT, UP1, 0x80, 0x8 ;  /* 0x000000000008289c */ /* 0x000fec0003f0f010 */
[----:B------:R-:W-:Y:S01]  /*5db0*/  PLOP3.LUT P0, PT, PT, PT, UP0, 0x80, 0x8 ;  /* 0x000000000008781c */ /* 0x000fe20003f0f008 */
[----:B------:R-:W-:Y:S01]  /*5dc0*/  @!UPT UIADD3 URZ, UPT, UPT, URZ, URZ, URZ ;  /* 0x000000fffffff290 */ /* 0x000fe2000fffe0ff */
[----:B------:R-:W-:Y:S11]  /*5dd0*/  BRA.U !UP1, `(.L_x_94) ;  /* 0x0000000109407547 */ /* 0x000ff6000b800000 */
[----:B------:R-:W-:Y:S01]  /*5de0*/  UISETP.NE.U32.AND UP0, UPT, UR54, URZ, UPT ;  /* 0x000000ff3600728c */ /* 0x000fe2000bf05070 */
[----:B------:R-:W-:Y:S01]  /*5df0*/  R2UR UR6, R73 ;  /* 0x00000000490672ca */ /* 0x000fe200000e0000 */
[----:B------:R-:W2:Y:S01]  /*5e00*/  LDCU.64 UR8, c[0x0][0x358] ;  /* 0x00006b00ff0877ac */ /* 0x000ea20008000a00 */
[----:B------:R-:W-:Y:S02]  /*5e10*/  HFMA2 R56, -RZ, RZ, 0, 5.9604644775390625e-08 ;  /* 0x00000001ff387431 */ /* 0x000fe400000001ff */
[----:B-1----:R-:W-:Y:S01]  /*5e20*/  IMAD.MOV.U32 R0, RZ, RZ, 0x1 ;  /* 0x00000001ff007424 */ /* 0x002fe200078e00ff */
[----:B------:R-:W-:Y:S06]  /*5e30*/  UISETP.NE.AND.EX UP0, UPT, UR55, URZ, UPT, UP0 ;  /* 0x000000ff3700728c */ /* 0x000fec000bf05300 */
[----:B------:R-:W-:Y:S05]  /*5e40*/  PLOP3.LUT P3, PT, PT, PT, UP0, 0x80, 0x8 ;  /* 0x000000000008781c */ /* 0x000fea0003f6f008 */
[----:B------:R-:W1:Y:S01]  /*5e50*/  @UP0 LDCU.64 UR4, c[0x0][0x888] ;  /* 0x00011100ff0407ac */ /* 0x000e620008000a00 */
[----:B------:R-:W-:Y:S07]  /*5e60*/  @UP0 UIMAD UR6, UR36, UR6, URZ ;  /* 0x00000006240602a4 */ /* 0x000fee000f8e02ff */
[----:B------:R-:W-:Y:S01]  /*5e70*/  @!P3 PRMT R56, R0, 0x7610, R56 ;  /* 0x000076100038b816 */ /* 0x000fe20000000038 */
[----:B-1----:R-:W-:Y:S06]  /*5e80*/  @UP0 UIMAD.WIDE UR4, UR6, 0x4, UR4 ;  /* 0x00000004060408a5 */ /* 0x002fec000f8e0204 */
[----:B------:R-:W-:Y:S02]  /*5e90*/  IMAD.U32 R2, RZ, RZ, UR4 ;  /* 0x00000004ff027e24 */ /* 0x000fe4000f8e00ff */
[----:B------:R-:W-:Y:S03]  /*5ea0*/  IMAD.U32 R3, RZ, RZ, UR5 ;  /* 0x00000005ff037e24 */ /* 0x000fe6000f8e00ff */
[----:B------:R-:W1:Y:S02]  /*5eb0*/  @!UP0 LDCU UR4, c[0x0][0x880] ;  /* 0x00011000ff0487ac */ /* 0x000e640008000800 */
[----:B--2--5:R2:W5:Y:S02]  /*5ec0*/  @P3 LDG.E R27, desc[UR8][R2.64] ;  /* 0x00000008021b3981 */ /* 0x024564000c1e1900 */
[----:B-12---:R-:W-:Y:S02]  /*5ed0*/  @!P3 MOV R27, UR4 ;  /* 0x00000004001bbc02 */ /* 0x006fe40008000f00 */
.L_x_94:
[----:B------:R-:W-:Y:S05]  /*5ee0*/  @!P4 BRA `(.L_x_95) ;  /* 0x000000000024c947 */ /* 0x000fea0003800000 */
[----:B------:R-:W-:Y:S01]  /*5ef0*/  ISETP.NE.U32.AND P3, PT, R52, RZ, PT ;  /* 0x000000ff3400720c */ /* 0x000fe20003f65070 */
[----:B------:R-:W2:Y:S03]  /*5f00*/  LDCU.64 UR4, c[0x0][0x358] ;  /* 0x00006b00ff0477ac */ /* 0x000ea60008000a00 */
[----:B------:R-:W-:Y:S11]  /*5f10*/  ISETP.NE.AND.EX P3, PT, R53, RZ, PT, P3 ;  /* 0x000000ff3500720c */ /* 0x000ff60003f65330 */
[----:B------:R-:W-:Y:S02]  /*5f20*/  @!UPT UIADD3 URZ, UPT, UPT, URZ, URZ, URZ ;  /* 0x000000fffffff290 */ /* 0x000fe4000fffe0ff */
[----:B------:R-:W3:Y:S01]  /*5f30*/  @P3 LDC.64 R2, c[0x0][0x8a8] ;  /* 0x00022a00ff023b82 */ /* 0x000ee20000000a00 */
[----:B-1----:R-:W-:Y:S04]  /*5f40*/  @P3 IMAD R0, R54, UR36, RZ ;  /* 0x0000002436003c24 */ /* 0x002fe8000f8e02ff */
[----:B---3--:R-:W-:Y:S05]  /*5f50*/  @P3 IMAD.WIDE R2, R0, 0x4, R2 ;  /* 0x0000000400023825 */ /* 0x008fea00078e0202 */
[----:B--2--5:R2:W5:Y:S02]  /*5f60*/  @P3 LDG.E R24, desc[UR4][R2.64] ;  /* 0x0000000402183981 */ /* 0x024564000c1e1900 */
[----:B--2---:R-:W3:Y:S02]  /*5f70*/  @!P3 LDC R24, c[0x0][0x8a0] ;  /* 0x00022800ff18bb82 */ /* 0x004ee40000000800 */
.L_x_95:
[----:B-----5:R-:W-:Y:S01]  /*5f80*/  FSETP.NEU.AND P3, PT, R27, RZ, PT ;  /* 0x000000ff1b00720b */ /* 0x020fe20003f6d000 */
[----:B------:R-:W-:Y:S01]  /*5f90*/  BSSY B1, `(.L_x_96) ;  /* 0x0000039000017945 */ /* 0x000fe20003800000 */
[----:B------:R-:W-:Y:S01]  /*5fa0*/  SEL R3, RZ, 0xffffffff, P2 ;  /* 0xffffffffff037807 */ /* 0x000fe20001000000 */
[----:B------:R-:W-:Y:S01]  /*5fb0*/  IMAD.MOV.U32 R35, RZ, RZ, 0x1 ;  /* 0x00000001ff237424 */ /* 0x000fe200078e00ff */
[----:B------:R-:W-:Y:S01]  /*5fc0*/  @P1 LOP3.LUT P2, RZ, R56, 0xff, RZ, 0xc0, !PT ;  /* 0x000000ff38ff1812 */ /* 0x000fe2000784c0ff */
[----:B------:R-:W-:Y:S01]  /*5fd0*/  IMAD R25, R22, 0x40, R23 ;  /* 0x0000004016197824 */ /* 0x000fe200078e0217 */
[----:B------:R-:W-:Y:S01]  /*5fe0*/  @P1 SEL R2, RZ, 0xffffffff, P3 ;  /* 0xffffffffff021807 */ /* 0x000fe20001800000 */
[----:B------:R-:W-:Y:S01]  /*5ff0*/  IMAD R63, R70, -0x10, R68 ;  /* 0xfffffff0463f7824 */ /* 0x000fe200078e0244 */
[----:B------:R-:W-:Y:S01]  /*6000*/  LOP3.LUT R66, R66, 0x1, RZ, 0x3c, !PT ;  /* 0x0000000142427812 */ /* 0x000fe200078e3cff */
[----:B------:R-:W-:Y:S01]  /*6010*/  IMAD.MOV.U32 R34, RZ, RZ, RZ ;  /* 0x000000ffff227224 */ /* 0x000fe200078e00ff */
[----:B------:R-:W-:Y:S02]  /*6020*/  @P0 SEL R2, R3, R2, !P2 ;  /* 0x0000000203020207 */ /* 0x000fe40005000000 */
[----:B------:R-:W-:Y:S02]  /*6030*/  CS2R R38, SRZ ;  /* 0x0000000000267805 */ /* 0x000fe4000001ff00 */
[----:B------:R-:W-:Y:S02]  /*6040*/  LEA R75, R22, UR44, 0x3 ;  /* 0x0000002c164b7c11 */ /* 0x000fe4000f8e18ff */
[----:B------:R-:W-:Y:S02]  /*6050*/  CS2R R36, SRZ ;  /* 0x0000000000247805 */ /* 0x000fe4000001ff00 */
[----:B------:R-:W-:Y:S02]  /*6060*/  @P1 LOP3.LUT R2, R2, 0x1, RZ, 0xc0, !PT ;  /* 0x0000000102021812 */ /* 0x000fe400078ec0ff */
[----:B------:R-:W-:Y:S02]  /*6070*/  CS2R R42, SRZ ;  /* 0x00000000002a7805 */ /* 0x000fe4000001ff00 */
[----:B-1----:R-:W-:Y:S02]  /*6080*/  SHF.L.U32 R0, R65, 0x1f, RZ ;  /* 0x0000001f41007819 */ /* 0x002fe400000006ff */
[----:B------:R-:W-:Y:S02]  /*6090*/  CS2R R40, SRZ ;  /* 0x0000000000287805 */ /* 0x000fe4000001ff00 */
[----:B------:R-:W-:Y:S02]  /*60a0*/  ISETP.NE.U32.OR P5, PT, R2, 0x1, !P1 ;  /* 0x000000010200780c */ /* 0x000fe40004fa5470 */
[----:B------:R-:W-:Y:S02]  /*60b0*/  CS2R R46, SRZ ;  /* 0x00000000002e7805 */ /* 0x000fe4000001ff00 */
[----:B------:R-:W-:Y:S02]  /*60c0*/  PLOP3.LUT P2, PT, PT, PT, UP1, 0x80, 0x8 ;  /* 0x000000000008781c */ /* 0x000fe40003f4f018 */
[----:B------:R-:W-:Y:S02]  /*60d0*/  CS2R R44, SRZ ;  /* 0x00000000002c7805 */ /* 0x000fe4000001ff00 */
[----:B------:R-:W-:Y:S02]  /*60e0*/  LOP3.LUT P4, R61, R56, 0xff, RZ, 0xc0, !PT ;  /* 0x000000ff383d7812 */ /* 0x000fe4000788c0ff */
[----:B------:R-:W-:Y:S02]  /*60f0*/  CS2R R50, SRZ ;  /* 0x0000000000327805 */ /* 0x000fe4000001ff00 */
[----:B------:R-:W-:Y:S02]  /*6100*/  SEL R2, RZ, 0xffffffff, P3 ;  /* 0xffffffffff027807 */ /* 0x000fe40001800000 */
[----:B------:R-:W-:Y:S02]  /*6110*/  CS2R R48, SRZ ;  /* 0x0000000000307805 */ /* 0x000fe4000001ff00 */
[----:B------:R-:W-:Y:S02]  /*6120*/  P2R R74, PR, RZ, 0x20 ;  /* 0x00000020ff4a7803 */ /* 0x000fe40000000000 */
[----:B------:R-:W-:Y:S02]  /*6130*/  @P5 SHF.L.U32 R4, R66, 0x1f, RZ ;  /* 0x0000001f42045819 */ /* 0x000fe400000006ff */
[----:B------:R-:W-:Y:S02]  /*6140*/  @P2 SEL R2, R3, R2, !P4 ;  /* 0x0000000203022207 */ /* 0x000fe40006000000 */
[----:B------:R-:W1:Y:S02]  /*6150*/  @P5 SYNCS.PHASECHK.TRANS64.TRYWAIT P1, [UR44+0x30], R4 ;  /* 0x00003004ff0055a7 */ /* 0x000e64000802112c */
[----:B------:R-:W-:Y:S04]  /*6160*/  LOP3.LUT R2, R2, 0x1, RZ, 0xc0, !PT ;  /* 0x0000000102027812 */ /* 0x000fe800078ec0ff */
[----:B------:R-:W-:Y:S04]  /*6170*/  ISETP.NE.U32.AND P2, PT, R2, 0x1, PT ;  /* 0x000000010200780c */ /* 0x000fe80003f45070 */
[----:B------:R-:W-:Y:S01]  /*6180*/  P2R R76, PR, RZ, 0x4 ;  /* 0x00000004ff4c7803 */ /* 0x000fe20000000000 */
[----:B------:R2:W4:Y:S01]  /*6190*/  SYNCS.PHASECHK.TRANS64.TRYWAIT P0, [R75+URZ+0xa0], R0 ;  /* 0x0000a0004b0075a7 */ /* 0x00052200080011ff */
[----:B-1----:R-:W-:Y:S01]  /*61a0*/  @P5 SEL R35, RZ, 0x1, !P1 ;  /* 0x00000001ff235807 */ /* 0x002fe20004800000 */
[----:B--2---:R-:W-:Y:S06]  /*61b0*/  @!P5 BRA `(.L_x_97) ;  /* 0x000000000058d947 */ /* 0x004fec0003800000 */
[----:B------:R-:W-:Y:S01]  /*61c0*/  IMAD.MOV.U32 R39, RZ, RZ, RZ ;  /* 0x000000ffff277224 */ /* 0x000fe200078e00ff */
[----:B------:R-:W-:Y:S01]  /*61d0*/  ISETP.NE.AND P1, PT, R35, RZ, PT ;  /* 0x000000ff2300720c */ /* 0x000fe20003f25270 */
[----:B------:R-:W-:Y:S01]  /*61e0*/  BSSY B0, `(.L_x_98) ;  /* 0x000000c000007945 */ /* 0x000fe20003800000 */
[----:B------:R-:W-:Y:S02]  /*61f0*/  CS2R R50, SRZ ;  /* 0x0000000000327805 */ /* 0x000fe4000001ff00 */
[----:B------:R-:W-:Y:S02]  /*6200*/  CS2R R48, SRZ ;  /* 0x0000000000307805 */ /* 0x000fe4000001ff00 */
[----:B------:R-:W-:Y:S02]  /*6210*/  CS2R R46, SRZ ;  /* 0x00000000002e7805 */ /* 0x000fe4000001ff00 */
[----:B------:R-:W-:Y:S02]  /*6220*/  CS2R R44, SRZ ;  /* 0x00000000002c7805 */ /* 0x000fe4000001ff00 */
[----:B------:R-:W-:Y:S02]  /*6230*/  CS2R R42, SRZ ;  /* 0x00000000002a7805 */ /* 0x000fe4000001ff00 */
[----:B------:R-:W-:Y:S02]  /*6240*/  CS2R R40, SRZ ;  /* 0x0000000000287805 */ /* 0x000fe4000001ff00 */
[----:B------:R-:W-:Y:S01]  /*6250*/  CS2R R36, SRZ ;  /* 0x0000000000247805 */ /* 0x000fe2000001ff00 */
[----:B------:R-:W-:Y:S06]  /*6260*/  @P1 BRA `(.L_x_99) ;  /* 0x00000000000c1947 */ /* 0x000fec0003800000 */
[----:B------:R-:W-:Y:S04]  /*6270*/  SHF.L.U32 R3, R66, 0x1f, RZ ;  /* 0x0000001f42037819 */ /* 0x000fe800000006ff */
[----:B------:R-:W1:Y:S02]  /*6280*/  SYNCS.PHASECHK.TRANS64.TRYWAIT P1, [UR44+0x30], R3 ;  /* 0x00003003ff0075a7 */ /* 0x000e64000802112c */
[----:B-1----:R-:W-:Y:S05]  /*6290*/  @!P1 BRA `(.L_x_100) ;  /* 0x0000003000609947 */ /* 0x002fea0003800000 */
.L_x_99:
[----:B------:R-:W-:Y:S05]  /*62a0*/  BSYNC B0 ;  /* 0x0000000000007941 */ /* 0x000fea0003800000 */
.L_x_98:
[----:B------:R-:W-:Y:S01]  /*62b0*/  ISETP.NE.AND P1, PT, R76, RZ, PT ;  /* 0x000000ff4c00720c */ /* 0x000fe20003f25270 */
[----:B------:R-:W-:Y:S11]  /*62c0*/  HFMA2 R34, -RZ, RZ, 0, 5.9604644775390625e-08 ;  /* 0x00000001ff227431 */ /* 0x000ff600000001ff */
[----:B------:R-:W-:Y:S01]  /*62d0*/  @!UPT UIADD3 URZ, UPT, UPT, URZ, URZ, URZ ;  /* 0x000000fffffff290 */ /* 0x000fe2000fffe0ff */
[----:B------:R2:W1:Y:S04]  /*62e0*/  @P1 LDS.128 R48, [R69] ;  /* 0x0000000045301984 */ /* 0x0004680000000c00 */
[----:B------:R2:W1:Y:S04]  /*62f0*/  @P1 LDS.128 R44, [R68+0x10] ;  /* 0x00001000442c1984 */ /* 0x0004680000000c00 */
[----:B------:R2:W1:Y:S04]  /*6300*/  @P1 LDS.128 R40, [R67+0x20] ;  /* 0x0000200043281984 */ /* 0x0004680000000c00 */
[----:B------:R2:W1:Y:S02]  /*6310*/  @P1 LDS.128 R36, [R63+0x30] ;  /* 0x000030003f241984 */ /* 0x0004640000000c00 */
.L_x_97:
[----:B------:R-:W-:Y:S05]  /*6320*/  BSYNC B1 ;  /* 0x0000000000017941 */ /* 0x000fea0003800000 */
.L_x_96:
[----:B-1----:R-:W-:Y:S04]  /*6330*/  SHF.R.U32.HI R2, RZ, 0x15, R25 ;  /* 0x00000015ff027819 */ /* 0x002fe80000011619 */
[----:B------:R-:W-:Y:S01]  /*6340*/  LOP3.LUT P1, RZ, R2, 0x3, R57, 0x48, !PT ;  /* 0x0000000302ff7812 */ /* 0x000fe20007824839 */
[----:B------:R-:W-:Y:S01]  /*6350*/  @!UPT UIADD3 URZ, UPT, UPT, URZ, URZ, URZ ;  /* 0x000000fffffff290 */ /* 0x000fe2000fffe0ff */
[----:B----4-:R-:W-:Y:S11]  /*6360*/  @P0 BRA `(.L_x_101) ;  /* 0x0000000000080947 */ /* 0x010ff60003800000 */
[----:B------:R-:W1:Y:S02]  /*6370*/  SYNCS.PHASECHK.TRANS64.TRYWAIT P0, [R75+URZ+0xa0], R0 ;  /* 0x0000a0004b0075a7 */ /* 0x000e6400080011ff */
[----:B-1----:R-:W-:Y:S05]  /*6380*/  @!P0 BRA `(.L_x_102) ;  /* 0x00000030003c8947 */ /* 0x002fea0003800000 */
.L_x_101:
[----:B------:R-:W-:Y:S05]  /*6390*/  @!P1 BRA `(.L_x_103) ;  /* 0x0000000000409947 */ /* 0x000fea0003800000 */
[----:B------:R-:W4:Y:S01]  /*63a0*/  LDCU.64 UR8, c[0x4][0x70] ;  /* 0x01000e00ff0877ac */ /* 0x000f220008000a00 */
[----:B------:R-:W-:Y:S01]  /*63b0*/  MOV R3, 0x0 ;  /* 0x0000000000037802 */ /* 0x000fe20000000f00 */
[----:B------:R-:W-:Y:S02]  /*63c0*/  HFMA2 R12, -RZ, RZ, 0, 5.9604644775390625e-08 ;  /* 0x00000001ff0c7431 */ /* 0x000fe400000001ff */
[----:B------:R-:W-:Y:S02]  /*63d0*/  IMAD.MOV.U32 R8, RZ, RZ, 0x192 ;  /* 0x00000192ff087424 */ /* 0x000fe400078e00ff */
[----:B------:R-:W-:Y:S01]  /*63e0*/  IMAD.MOV.U32 R13, RZ, RZ, RZ ;  /* 0x000000ffff0d7224 */ /* 0x000fe200078e00ff */
[----:B------:R-:W5:Y:S01]  /*63f0*/  LDCU.64 UR6, c[0x4][0x78] ;  /* 0x01000f00ff0677ac */ /* 0x000f620008000a00 */
[----:B------:R-:W1:Y:S01]  /*6400*/  LDC.64 R2, c[0x4][R3] ;  /* 0x0100000003027b82 */ /* 0x000e620000000a00 */
[----:B------:R-:W2:Y:S01]  /*6410*/  LDCU.64 UR4, c[0x4][0x10] ;  /* 0x01000200ff0477ac */ /* 0x000ea20008000a00 */
[----:B----4-:R-:W-:Y:S01]  /*6420*/  MOV R5, UR9 ;  /* 0x0000000900057c02 */ /* 0x010fe20008000f00 */
[----:B------:R-:W-:Y:S01]  /*6430*/  IMAD.U32 R4, RZ, RZ, UR8 ;  /* 0x00000008ff047e24 */ /* 0x000fe2000f8e00ff */
[----:B-----5:R-:W-:Y:S01]  /*6440*/  MOV R7, UR7 ;  /* 0x0000000700077c02 */ /* 0x020fe20008000f00 */
[----:B------:R-:W-:Y:S01]  /*6450*/  IMAD.U32 R6, RZ, RZ, UR6 ;  /* 0x00000006ff067e24 */ /* 0x000fe2000f8e00ff */
[----:B--2---:R-:W-:Y:S01]  /*6460*/  MOV R11, UR5 ;  /* 0x00000005000b7c02 */ /* 0x004fe20008000f00 */
[----:B------:R-:W-:Y:S02]  /*6470*/  IMAD.U32 R10, RZ, RZ, UR4 ;  /* 0x00000004ff0a7e24 */ /* 0x000fe4000f8e00ff */
[----:B------:R-:W-:Y:S07]  /*6480*/  LEPC R20, `(.L_x_103) ;  /* 0x000000001014794e */ /* 0x000fee0000000000 */
[----:B-1-3--:R-:W-:Y:S05]  /*6490*/  CALL.ABS.NOINC R2 ;  /* 0x0000000002007343 */ /* 0x00afea0003c00000 */
.L_x_103:
[----:B------:R-:W-:Y:S01]  /*64a0*/  LOP3.LUT R20, R48, 0xffffe000, RZ, 0xc0, !PT ;  /* 0xffffe00030147812 */ /* 0x000fe200078ec0ff */
[----:B------:R-:W-:Y:S05]  /*64b0*/  WARPSYNC.ALL ;  /* 0x0000000000007948 */ /* 0x000fea0003800000 */
[----:B------:R-:W-:Y:S01]  /*64c0*/  R2UR UR4, R25 ;  /* 0x00000000190472ca */ /* 0x000fe200000e0000 */
[----:B------:R-:W-:Y:S01]  /*64d0*/  BSSY.RECONVERGENT B0, `(.L_x_104) ;  /* 0x0000058000007945 */ /* 0x000fe20003800200 */
[----:B------:R-:W-:Y:S02]  /*64e0*/  LOP3.LUT R21, R49, 0xffffe000, RZ, 0xc0, !PT ;  /* 0xffffe00031157812 */ /* 0x000fe400078ec0ff */
[----:B------:R-:W-:Y:S02]  /*64f0*/  LOP3.LUT R26, R50, 0xffffe000, RZ, 0xc0, !PT ;  /* 0xffffe000321a7812 */ /* 0x000fe400078ec0ff */
[----:B------:R-:W-:Y:S02]  /*6500*/  LOP3.LUT R33, R44, 0xffffe000, RZ, 0xc0, !PT ;  /* 0xffffe0002c217812 */ /* 0x000fe400078ec0ff */
[----:B------:R-:W-:Y:S05]  /*6510*/  ISETP.NE.AND P0, PT, R71, RZ, PT ;  /* 0x000000ff4700720c */ /* 0x000fea0003f05270 */
[----:B------:R-:W1:Y:S02]  /*6520*/  LDTM.x16 R4, tmem[UR4] ;  /* 0x00000004000479ee */ /* 0x000e640008240000 */
[C---:B-1-3--:R-:W-:Y:S01]  /*6530*/  FMUL R0, R24.reuse, R4 ;  /* 0x0000000418007220 */ /* 0x04afe20000400000 */
[C---:B------:R-:W-:Y:S01]  /*6540*/  FMUL R2, R24.reuse, R5 ;  /* 0x0000000518027220 */ /* 0x040fe20000400000 */
[C---:B------:R-:W-:Y:S01]  /*6550*/  FMUL R3, R24.reuse, R6 ;  /* 0x0000000618037220 */ /* 0x040fe20000400000 */
[----:B------:R-:W-:Y:S01]  /*6560*/  FMUL R7, R24, R7 ;  /* 0x0000000718077220 */ /* 0x000fe20000400000 */
[----:B------:R-:W-:Y:S01]  /*6570*/  FFMA R28, R27, R20, R0 ;  /* 0x000000141b1c7223 */ /* 0x000fe20000000000 */
[----:B------:R-:W-:Y:S01]  /*6580*/  LOP3.LUT R20, R51, 0xffffe000, RZ, 0xc0, !PT ;  /* 0xffffe00033147812 */ /* 0x000fe200078ec0ff */
[C---:B------:R-:W-:Y:S01]  /*6590*/  FFMA R29, R27.reuse, R21, R2 ;  /* 0x000000151b1d7223 */ /* 0x040fe20000000002 */
[----:B------:R-:W-:Y:S01]  /*65a0*/  LOP3.LUT R21, R46, 0xffffe000, RZ, 0xc0, !PT ;  /* 0xffffe0002e157812 */ /* 0x000fe200078ec0ff */
[----:B------:R-:W-:Y:S01]  /*65b0*/  FFMA R30, R27, R26, R3 ;  /* 0x0000001a1b1e7223 */ /* 0x000fe20000000003 */
[----:B------:R-:W-:Y:S01]  /*65c0*/  LOP3.LUT R26, R45, 0xffffe000, RZ, 0xc0, !PT ;  /* 0xffffe0002d1a7812 */ /* 0x000fe200078ec0ff */
[----:B------:R-:W-:Y:S01]  /*65d0*/  FFMA R31, R27, R20, R7 ;  /* 0x000000141b1f7223 */ /* 0x000fe20000000007 */
[----:B------:R-:W-:Y:S01]  /*65e0*/  LOP3.LUT R20, R47, 0xffffe000, RZ, 0xc0, !PT ;  /* 0xffffe0002f147812 */ /* 0x000fe200078ec0ff */
[C---:B------:R-:W-:Y:S01]  /*65f0*/  FMUL R4, R24.reuse, R8 ;  /* 0x0000000818047220 */ /* 0x040fe20000400000 */
[----:B------:R-:W-:Y:S01]  /*6600*/  F2FP.TF32.F32.PACK_B R28, R28 ;  /* 0x0000001cff1c723e */ /* 0x000fe200024050ff */
[C---:B------:R-:W-:Y:S01]  /*6610*/  FMUL R5, R24.reuse, R9 ;  /* 0x0000000918057220 */ /* 0x040fe20000400000 */
[----:B------:R-:W-:Y:S01]  /*6620*/  F2FP.TF32.F32.PACK_B R29, R29 ;  /* 0x0000001dff1d723e */ /* 0x000fe200024050ff */
[C---:B------:R-:W-:Y:S01]  /*6630*/  FMUL R6, R24.reuse, R10 ;  /* 0x0000000a18067220 */ /* 0x040fe20000400000 */
[----:B------:R-:W-:Y:S01]  /*6640*/  FMUL R11, R24, R11 ;  /* 0x0000000b180b7220 */ /* 0x000fe20000400000 */
[----:B------:R-:W-:Y:S01]  /*6650*/  F2FP.TF32.F32.PACK_B R30, R30 ;  /* 0x0000001eff1e723e */ /* 0x000fe200024050ff */
[C---:B------:R-:W-:Y:S01]  /*6660*/  FFMA R4, R27.reuse, R33, R4 ;  /* 0x000000211b047223 */ /* 0x040fe20000000004 */
[----:B------:R-:W-:Y:S01]  /*6670*/  F2FP.TF32.F32.PACK_B R31, R31 ;  /* 0x0000001fff1f723e */ /* 0x000fe200024050ff */
[C---:B------:R-:W-:Y:S01]  /*6680*/  FFMA R5, R27.reuse, R26, R5 ;  /* 0x0000001a1b057223 */ /* 0x040fe20000000005 */
[C---:B------:R-:W-:Y:S01]  /*6690*/  FFMA R6, R27.reuse, R21, R6 ;  /* 0x000000151b067223 */ /* 0x040fe20000000006 */
[----:B------:R-:W-:Y:S01]  /*66a0*/  FFMA R7, R27, R20, R11 ;  /* 0x000000141b077223 */ /* 0x000fe2000000000b */
[----:B------:R-:W-:Y:S01]  /*66b0*/  LOP3.LUT R33, R40, 0xffffe000, RZ, 0xc0, !PT ;  /* 0xffffe00028217812 */ /* 0x000fe200078ec0ff */
[----:B------:R1:W-:Y:S01]  /*66c0*/  STS.128 [R69], R28 ;  /* 0x0000001c45007388 */ /* 0x0003e20000000c00 */
[----:B------:R-:W-:Y:S01]  /*66d0*/  LOP3.LUT R26, R41, 0xffffe000, RZ, 0xc0, !PT ;  /* 0xffffe000291a7812 */ /* 0x000fe200078ec0ff */
[C---:B------:R-:W-:Y:S01]  /*66e0*/  FMUL R8, R24.reuse, R12 ;  /* 0x0000000c18087220 */ /* 0x040fe20000400000 */
[----:B------:R-:W-:Y:S01]  /*66f0*/  FMUL R9, R24, R13 ;  /* 0x0000000d18097220 */ /* 0x000fe20000400000 */
[----:B------:R-:W-:Y:S01]  /*6700*/  LOP3.LUT R21, R42, 0xffffe000, RZ, 0xc0, !PT ;  /* 0xffffe0002a157812 */ /* 0x000fe200078ec0ff */
[C---:B------:R-:W-:Y:S01]  /*6710*/  FMUL R10, R24.reuse, R14 ;  /* 0x0000000e180a7220 */ /* 0x040fe20000400000 */
[----:B------:R-:W-:Y:S01]  /*6720*/  LOP3.LUT R20, R43, 0xffffe000, RZ, 0xc0, !PT ;  /* 0xffffe0002b147812 */ /* 0x000fe200078ec0ff */
[----:B------:R-:W-:Y:S01]  /*6730*/  FMUL R15, R24, R15 ;  /* 0x0000000f180f7220 */ /* 0x000fe20000400000 */
[----:B------:R-:W-:Y:S01]  /*6740*/  F2FP.TF32.F32.PACK_B R4, R4 ;  /* 0x00000004ff04723e */ /* 0x000fe200024050ff */
[C---:B------:R-:W-:Y:S01]  /*6750*/  FFMA R8, R27.reuse, R33, R8 ;  /* 0x000000211b087223 */ /* 0x040fe20000000008 */
[----:B------:R-:W-:Y:S01]  /*6760*/  F2FP.TF32.F32.PACK_B R5, R5 ;  /* 0x00000005ff05723e */ /* 0x000fe200024050ff */
[C---:B------:R-:W-:Y:S01]  /*6770*/  FFMA R9, R27.reuse, R26, R9 ;  /* 0x0000001a1b097223 */ /* 0x040fe20000000009 */
[----:B------:R-:W-:Y:S01]  /*6780*/  F2FP.TF32.F32.PACK_B R6, R6 ;  /* 0x00000006ff06723e */ /* 0x000fe200024050ff */
[C---:B------:R-:W-:Y:S01]  /*6790*/  FFMA R10, R27.reuse, R21, R10 ;  /* 0x000000151b0a7223 */ /* 0x040fe2000000000a */
[----:B------:R-:W-:Y:S01]  /*67a0*/  F2FP.TF32.F32.PACK_B R7, R7 ;  /* 0x00000007ff07723e */ /* 0x000fe200024050ff */
[----:B------:R-:W-:Y:S01]  /*67b0*/  FFMA R11, R27, R20, R15 ;  /* 0x000000141b0b7223 */ /* 0x000fe2000000000f */
[----:B------:R-:W-:Y:S01]  /*67c0*/  LOP3.LUT R33, R36, 0xffffe000, RZ, 0xc0, !PT ;  /* 0xffffe00024217812 */ /* 0x000fe200078ec0ff */
[C---:B------:R-:W-:Y:S01]  /*67d0*/  FMUL R12, R24.reuse, R16 ;  /* 0x00000010180c7220 */ /* 0x040fe20000400000 */
[----:B------:R-:W-:Y:S01]  /*67e0*/  LOP3.LUT R26, R37, 0xffffe000, RZ, 0xc0, !PT ;  /* 0xffffe000251a7812 */ /* 0x000fe200078ec0ff */
[----:B------:R1:W-:Y:S01]  /*67f0*/  STS.128 [R68+0x10], R4 ;  /* 0x0000100444007388 */ /* 0x0003e20000000c00 */
        /* <DEDUP_REMOVED lines=13> */
[----:B------:R-:W-:Y:S02]  /*68d0*/  F2FP.TF32.F32.PACK_B R12, R12 ;  /* 0x0000000cff0c723e */ /* 0x000fe400024050ff */
[----:B------:R-:W-:Y:S01]  /*68e0*/  F2FP.TF32.F32.PACK_B R13, R13 ;  /* 0x0000000dff0d723e */ /* 0x000fe200024050ff */
[----:B------:R1:W-:Y:S01]  /*68f0*/  STS.128 [R67+0x20], R8 ;  /* 0x0000200843007388 */ /* 0x0003e20000000c00 */
[----:B------:R-:W-:Y:S02]  /*6900*/  F2FP.TF32.F32.PACK_B R14, R14 ;  /* 0x0000000eff0e723e */ /* 0x000fe400024050ff */
[----:B------:R-:W-:Y:S05]  /*6910*/  F2FP.TF32.F32.PACK_B R15, R15 ;  /* 0x0000000fff0f723e */ /* 0x000fea00024050ff */
[----:B------:R1:W-:Y:S01]  /*6920*/  STS.128 [R63+0x30], R12 ;  /* 0x0000300c3f007388 */ /* 0x0003e20000000c00 */
[----:B------:R-:W-:Y:S01]  /*6930*/  @!PT LDS RZ, [RZ] ;  /* 0x00000000fffff984 */ /* 0x000fe20000000800 */
[----:B------:R-:W-:Y:S01]  /*6940*/  @!PT LDS RZ, [RZ] ;  /* 0x00000000fffff984 */ /* 0x000fe20000000800 */
[----:B------:R-:W-:Y:S01]  /*6950*/  @!PT LDS RZ, [RZ] ;  /* 0x00000000fffff984 */ /* 0x000fe20000000800 */
[----:B------:R-:W-:Y:S01]  /*6960*/  @!PT LDS RZ, [RZ] ;  /* 0x00000000fffff984 */ /* 0x000fe20000000800 */
[----:B------:R3:W-:Y:S07]  /*6970*/  MEMBAR.ALL.CTA ;  /* 0x0000000000007992 */ /* 0x0007ee0000008000 */
[----:B---3--:R-:W3:Y:S02]  /*6980*/  FENCE.VIEW.ASYNC.S ;  /* 0x00000000000073c6 */ /* 0x008ee40000000000 */
[----:B---3--:R-:W-:Y:S06]  /*6990*/  BAR.SYNC.DEFER_BLOCKING 0x1, 0x80 ;  /* 0x0042000000007b1d */ /* 0x008fec0000010000 */
[----:B------:R-:W-:Y:S05]  /*69a0*/  @P0 BRA `(.L_x_105) ;  /* 0x0000000000280947 */ /* 0x000fea0003800000 */
[----:B------:R-:W3:Y:S01]  /*69b0*/  LDCU.64 UR6, c[0x0][0x348] ;  /* 0x00006900ff0677ac */ /* 0x000ee20008000a00 */
[----:B------:R-:W-:Y:S01]  /*69c0*/  UIADD3 UR4, UPT, UPT, UR44, 0x200, URZ ;  /* 0x000002002c047890 */ /* 0x000fe2000fffe0ff */
[----:B------:R-:W-:Y:S05]  /*69d0*/  UMOV UR51, UR36 ;  /* 0x0000002400337c82 */ /* 0x000fea0008000000 */
[----:B------:R-:W-:Y:S04]  /*69e0*/  MOV R60, UR4 ;  /* 0x00000004003c7c02 */ /* 0x000fe80008000f00 */
[----:B------:R-:W-:Y:S01]  /*69f0*/  R2UR UR48, R60 ;  /* 0x000000003c3072ca */ /* 0x000fe200000e0000 */
[----:B---3--:R-:W-:Y:S04]  /*6a00*/  UIADD3 UR4, UP0, UPT, UR6, 0x680, URZ ;  /* 0x0000068006047890 */ /* 0x008fe8000ff1e0ff */
[----:B------:R-:W-:Y:S09]  /*6a10*/  UIADD3.X UR5, UPT, UPT, URZ, UR7, URZ, UP0, !UPT ;  /* 0x00000007ff057290 */ /* 0x000ff200087fe4ff */
[----:B------:R3:W-:Y:S01]  /*6a20*/  UTMASTG.3D [UR48], [UR4] ;  /* 0x00000030040073b5 */ /* 0x0007e20008010000 */
[----:B------:R0:W-:Y:S01]  /*6a30*/  UTMACMDFLUSH ;  /* 0x00000000000079b7 */ /* 0x0001e20000000000 */
[----:B---3--:R-:W-:Y:S04]  /*6a40*/  DEPBAR.LE SB0, 0x1 ;  /* 0x000080400000791a */ /* 0x008fe80000000000 */
.L_x_105:
[----:B------:R-:W-:Y:S05]  /*6a50*/  BSYNC.RECONVERGENT B0 ;  /* 0x0000000000007941 */ /* 0x000fea0003800200 */
.L_x_104:
[----:B------:R-:W-:Y:S01]  /*6a60*/  BAR.SYNC.DEFER_BLOCKING 0x1, 0x80 ;  /* 0x0042000000007b1d */ /* 0x000fe20000010000 */
[----:B------:R-:W-:Y:S01]  /*6a70*/  ISETP.NE.AND P1, PT, R74, RZ, PT ;  /* 0x000000ff4a00720c */ /* 0x000fe20003f25270 */
[----:B------:R-:W-:Y:S01]  /*6a80*/  UISETP.NE.AND UP0, UPT, UR52, URZ, UPT ;  /* 0x000000ff3400728c */ /* 0x000fe2000bf05270 */
[----:B------:R-:W-:Y:S11]  /*6a90*/  LEA R3, R34, UR44, 0x3 ;  /* 0x0000002c22037c11 */ /* 0x000ff6000f8e18ff */
[----:B------:R-:W-:Y:S01]  /*6aa0*/  @P1 SHF.L.U32 R2, R66, 0x1f, RZ ;  /* 0x0000001f42021819 */ /* 0x000fe200000006ff */
[----:B------:R-:W-:Y:S06]  /*6ab0*/  BRA.U !UP0, `(.L_x_106) ;  /* 0x0000000108247547 */ /* 0x000fec000b800000 */
[----:B-1----:R-:W-:Y:S01]  /*6ac0*/  IMAD.U32 R5, RZ, RZ, UR46 ;  /* 0x0000002eff057e24 */ /* 0x002fe2000f8e00ff */
[----:B------:R-:W-:Y:S01]  /*6ad0*/  MOV R0, UR47 ;  /* 0x0000002f00007c02 */ /* 0x000fe20008000f00 */
[----:B------:R-:W-:Y:S03]  /*6ae0*/  UIADD3 UR4, UPT, UPT, UR46, 0x1, URZ ;  /* 0x000000012e047890 */ /* 0x000fe6000fffe0ff */
[----:B------:R-:W-:Y:S01]  /*6af0*/  @P1 LEA R5, R5, UR44, 0x3 ;  /* 0x0000002c05051c11 */ /* 0x000fe2000f8e18ff */
[----:B------:R-:W-:Y:S04]  /*6b00*/  UISETP.NE.AND UP0, UPT, UR4, 0x4, UPT ;  /* 0x000000040400788c */ /* 0x000fe8000bf05270 */
[----:B------:R-:W-:Y:S01]  /*6b10*/  @P1 VIADD R5, R5, 0x50 ;  /* 0x0000005005051836 */ /* 0x000fe20000000000 */
[----:B------:R-:W-:Y:S04]  /*6b20*/  USEL UR46, UR4, URZ, UP0 ;  /* 0x000000ff042e7287 */ /* 0x000fe80008000000 */
[----:B------:R-:W-:Y:S04]  /*6b30*/  @P1 PRMT R0, R0, 0x654, R5 ;  /* 0x0000065400001816 */ /* 0x000fe80000000005 */
[----:B------:R3:W-:Y:S04]  /*6b40*/  @P1 SYNCS.ARRIVE.TRANS64.RED.A1T0 RZ, [R0+URZ], RZ ;  /* 0x000000ff00ff19a7 */ /* 0x0007e800081004ff */
.L_x_106:
[----:B------:R-:W4:Y:S01]  /*6b50*/  @P1 SYNCS.PHASECHK.TRANS64.TRYWAIT P0, [R3+URZ+0x30], R2 ;  /* 0x00003002030015a7 */ /* 0x000f2200080011ff */
[----:B------:R-:W-:Y:S01]  /*6b60*/  BSSY B1, `(.L_x_107) ;  /* 0x0000016000017945 */ /* 0x000fe20003800000 */
[----:B----4-:R-:W-:Y:S03]  /*6b70*/  @P1 SEL R35, RZ, 0x1, !P0 ;  /* 0x00000001ff231807 */ /* 0x010fe60004000000 */
[----:B------:R-:W-:Y:S05]  /*6b80*/  @!P1 BRA `(.L_x_108) ;  /* 0x00000000004c9947 */ /* 0x000fea0003800000 */
[----:B------:R-:W-:Y:S01]  /*6b90*/  ISETP.NE.AND P0, PT, R35, RZ, PT ;  /* 0x000000ff2300720c */ /* 0x000fe20003f05270 */
[----:B------:R-:W-:Y:S01]  /*6ba0*/  BSSY B0, `(.L_x_109) ;  /* 0x000000b000007945 */ /* 0x000fe20003800000 */
[----:B------:R-:W-:Y:S11]  /*6bb0*/  ISETP.NE.AND P1, PT, R76, RZ, PT ;  /* 0x000000ff4c00720c */ /* 0x000ff60003f25270 */
[----:B------:R-:W-:Y:S02]  /*6bc0*/  @!UPT UIADD3 URZ, UPT, UPT, URZ, URZ, URZ ;  /* 0x000000fffffff290 */ /* 0x000fe4000fffe0ff */
[C---:B-1----:R-:W-:Y:S01]  /*6bd0*/  @P1 IMAD R6, R34.reuse, 0x2000, R69 ;  /* 0x0000200022061824 */ /* 0x042fe200078e0245 */
[C---:B------:R-:W-:Y:S01]  /*6be0*/  @P1 LEA R4, R34.reuse, R67, 0xd ;  /* 0x0000004322041211 */ /* 0x040fe200078e68ff */
[C---:B------:R-:W-:Y:S02]  /*6bf0*/  @P1 IMAD R5, R34.reuse, 0x2000, R68 ;  /* 0x0000200022051824 */ /* 0x040fe400078e0244 */
[----:B------:R-:W-:Y:S01]  /*6c00*/  @P1 IMAD R2, R34, 0x2000, R63 ;  /* 0x0000200022021824 */ /* 0x000fe200078e023f */
[----:B------:R-:W-:Y:S06]  /*6c10*/  @P0 BRA `(.L_x_110) ;  /* 0x00000000000c0947 */ /* 0x000fec0003800000 */
[----:B---3--:R-:W-:Y:S04]  /*6c20*/  SHF.L.U32 R0, R66, 0x1f, RZ ;  /* 0x0000001f42007819 */ /* 0x008fe800000006ff */
[----:B------:R-:W1:Y:S02]  /*6c30*/  SYNCS.PHASECHK.TRANS64.TRYWAIT P0, [R3+URZ+0x30], R0 ;  /* 0x00003000030075a7 */ /* 0x000e6400080011ff */
[----:B-1----:R-:W-:Y:S05]  /*6c40*/  @!P0 BRA `(.L_x_111) ;  /* 0x0000002800208947 */ /* 0x002fea0003800000 */
.L_x_110:
[----:B------:R-:W-:Y:S05]  /*6c50*/  BSYNC B0 ;  /* 0x0000000000007941 */ /* 0x000fea0003800000 */
.L_x_109:
[----:B------:R-:W-:Y:S02]  /*6c60*/  ISETP.NE.AND P0, PT, R76, RZ, PT ;  /* 0x000000ff4c00720c */ /* 0x000fe40003f05270 */
[----:B------:R-:W-:Y:S11]  /*6c70*/  IADD3 R34, PT, PT, R34, 0x1, RZ ;  /* 0x0000000122227810 */ /* 0x000ff60007ffe0ff */
[----:B------:R4:W1:Y:S04]  /*6c80*/  @P0 LDS.128 R48, [R6] ;  /* 0x0000000006300984 */ /* 0x0008680000000c00 */
[----:B------:R4:W1:Y:S04]  /*6c90*/  @P0 LDS.128 R44, [R5+0x10] ;  /* 0x00001000052c0984 */ /* 0x0008680000000c00 */
[----:B------:R4:W1:Y:S04]  /*6ca0*/  @P0 LDS.128 R40, [R4+0x20] ;  /* 0x0000200004280984 */ /* 0x0008680000000c00 */
[----:B------:R4:W1:Y:S02]  /*6cb0*/  @P0 LDS.128 R36, [R2+0x30] ;  /* 0x0000300002240984 */ /* 0x0008640000000c00 */
.L_x_108:
[----:B------:R-:W-:Y:S05]  /*6cc0*/  BSYNC B1 ;  /* 0x0000000000017941 */ /* 0x000fea0003800000 */
.L_x_107:
[----:B-1-3--:R-:W-:Y:S05]  /*6cd0*/  VIADD R0, R25, 0x10 ;  /* 0x0000001019007836 */ /* 0x00afea0000000000 */
[----:B------:R-:W-:Y:S04]  /*6ce0*/  SHF.R.U32.HI R0, RZ, 0x15, R0 ;  /* 0x00000015ff007819 */ /* 0x000fe80000011600 */
[----:B------:R-:W-:Y:S11]  /*6cf0*/  LOP3.LUT P0, RZ, R0, 0x3, R57, 0x48, !PT ;  /* 0x0000000300ff7812 */ /* 0x000ff60007804839 */
[----:B------:R-:W-:Y:S02]  /*6d00*/  @!UPT UIADD3 URZ, UPT, UPT, URZ, URZ, URZ ;  /* 0x000000fffffff290 */ /* 0x000fe4000fffe0ff */
[----:B------:R-:W-:Y:S05]  /*6d10*/  @!P0 BRA `(.L_x_112) ;  /* 0x0000000000408947 */ /* 0x000fea0003800000 */
[----:B------:R-:W1:Y:S01]  /*6d20*/  LDCU.64 UR8, c[0x4][0x70] ;  /* 0x01000e00ff0877ac */ /* 0x000e620008000a00 */
[----:B------:R-:W-:Y:S01]  /*6d30*/  MOV R3, 0x0 ;  /* 0x0000000000037802 */ /* 0x000fe20000000f00 */
[----:B------:R-:W-:Y:S02]  /*6d40*/  HFMA2 R12, -RZ, RZ, 0, 5.9604644775390625e-08 ;  /* 0x00000001ff0c7431 */ /* 0x000fe400000001ff */
[----:B------:R-:W-:Y:S02]  /*6d50*/  IMAD.MOV.U32 R8, RZ, RZ, 0x192 ;  /* 0x00000192ff087424 */ /* 0x000fe400078e00ff */
[----:B------:R-:W-:Y:S01]  /*6d60*/  IMAD.MOV.U32 R13, RZ, RZ, RZ ;  /* 0x000000ffff0d7224 */ /* 0x000fe200078e00ff */
[----:B------:R-:W3:Y:S01]  /*6d70*/  LDCU.64 UR6, c[0x4][0x78] ;  /* 0x01000f00ff0677ac */ /* 0x000ee20008000a00 */
[----:B----4-:R-:W4:Y:S01]  /*6d80*/  LDC.64 R2, c[0x4][R3] ;  /* 0x0100000003027b82 */ /* 0x010f220000000a00 */
[----:B------:R-:W5:Y:S01]  /*6d90*/  LDCU.64 UR4, c[0x4][0x10] ;  /* 0x01000200ff0477ac */ /* 0x000f620008000a00 */
[----:B-1----:R-:W-:Y:S01]  /*6da0*/  MOV R5, UR9 ;  /* 0x0000000900057c02 */ /* 0x002fe20008000f00 */
[----:B------:R-:W-:Y:S01]  /*6db0*/  IMAD.U32 R4, RZ, RZ, UR8 ;  /* 0x00000008ff047e24 */ /* 0x000fe2000f8e00ff */
[----:B---3--:R-:W-:Y:S01]  /*6dc0*/  MOV R7, UR7 ;  /* 0x0000000700077c02 */ /* 0x008fe20008000f00 */
[----:B------:R-:W-:Y:S01]  /*6dd0*/  IMAD.U32 R6, RZ, RZ, UR6 ;  /* 0x00000006ff067e24 */ /* 0x000fe2000f8e00ff */
[----:B-----5:R-:W-:Y:S01]  /*6de0*/  MOV R11, UR5 ;  /* 0x00000005000b7c02 */ /* 0x020fe20008000f00 */
[----:B------:R-:W-:Y:S02]  /*6df0*/  IMAD.U32 R10, RZ, RZ, UR4 ;  /* 0x00000004ff0a7e24 */ /* 0x000fe4000f8e00ff */
[----:B------:R-:W-:Y:S07]  /*6e00*/  LEPC R20, `(.L_x_112) ;  /* 0x000000001014794e */ /* 0x000fee0000000000 */
[----:B--2-4-:R-:W-:Y:S05]  /*6e10*/  CALL.ABS.NOINC R2 ;  /* 0x0000000002007343 */ /* 0x014fea0003c00000 */
.L_x_112:
[----:B------:R-:W-:Y:S01]  /*6e20*/  ISETP.NE.AND P6, PT, R74, RZ, PT ;  /* 0x000000ff4a00720c */ /* 0x000fe20003fc5270 */
[----:B------:R-:W-:Y:S05]  /*6e30*/  WARPSYNC.ALL ;  /* 0x0000000000007948 */ /* 0x000fea0003800000 */
[----:B------:R-:W-:Y:S01]  /*6e40*/  R2UR UR4, R25 ;  /* 0x00000000190472ca */ /* 0x000fe200000e0000 */
[----:B------:R-:W-:Y:S01]  /*6e50*/  IMAD.U32 R77, RZ, RZ, UR46 ;  /* 0x0000002eff4d7e24 */ /* 0x000fe2000f8e00ff */
[----:B------:R-:W-:Y:S01]  /*6e60*/  LOP3.LUT R20, R48, 0xffffe000, RZ, 0xc0, !PT ;  /* 0xffffe00030147812 */ /* 0x000fe200078ec0ff */
[----:B------:R-:W-:Y:S01]  /*6e70*/  BSSY.RECONVERGENT B0, `(.L_x_113) ;  /* 0x000005e000007945 */ /* 0x000fe20003800200 */
[----:B------:R-:W-:Y:S02]  /*6e80*/  LOP3.LUT R21, R49, 0xffffe000, RZ, 0xc0, !PT ;  /* 0xffffe00031157812 */ /* 0x000fe400078ec0ff */
[----:B------:R-:W-:Y:S02]  /*6e90*/  LOP3.LUT R26, R51, 0xffffe000, RZ, 0xc0, !PT ;  /* 0xffffe000331a7812 */ /* 0x000fe400078ec0ff */
[----:B------:R-:W-:Y:S01]  /*6ea0*/  @P6 LEA R0, R77, UR44, 0x3 ;  /* 0x0000002c4d006c11 */ /* 0x000fe2000f8e18ff */
[----:B------:R-:W-:Y:S01]  /*6eb0*/  IMAD.U32 R77, RZ, RZ, UR47 ;  /* 0x0000002fff4d7e24 */ /* 0x000fe2000f8e00ff */
[----:B------:R-:W-:Y:S02]  /*6ec0*/  LOP3.LUT R33, R44, 0xffffe000, RZ, 0xc0, !PT ;  /* 0xffffe0002c217812 */ /* 0x000fe400078ec0ff */
[----:B------:R-:W-:Y:S01]  /*6ed0*/  LOP3.LUT R32, R45, 0xffffe000, RZ, 0xc0, !PT ;  /* 0xffffe0002d207812 */ /* 0x000fe200078ec0ff */
[----:B----4-:R-:W1:Y:S01]  /*6ee0*/  LDTM.x16 R4, tmem[UR4+0x10] ;  /* 0x00001004000479ee */ /* 0x010e620008240000 */
[----:B------:R-:W-:Y:S01]  /*6ef0*/  ISETP.NE.AND P0, PT, R71, RZ, PT ;  /* 0x000000ff4700720c */ /* 0x000fe20003f05270 */
[----:B------:R-:W-:Y:S05]  /*6f00*/  @P6 VIADD R0, R0, 0x50 ;  /* 0x0000005000006836 */ /* 0x000fea0000000000 */
[----:B------:R-:W-:Y:S01]  /*6f10*/  @P6 PRMT R77, R77, 0x654, R0 ;  /* 0x000006544d4d6816 */ /* 0x000fe20000000000 */
[C---:B-1----:R-:W-:Y:S01]  /*6f20*/  FMUL R0, R24.reuse, R4 ;  /* 0x0000000418007220 */ /* 0x042fe20000400000 */
[C---:B------:R-:W-:Y:S01]  /*6f30*/  FMUL R2, R24.reuse, R5 ;  /* 0x0000000518027220 */ /* 0x040fe20000400000 */
[C---:B------:R-:W-:Y:S01]  /*6f40*/  FMUL R3, R24.reuse, R6 ;  /* 0x0000000618037220 */ /* 0x040fe20000400000 */
[----:B------:R-:W-:Y:S01]  /*6f50*/  FMUL R7, R24, R7 ;  /* 0x0000000718077220 */ /* 0x000fe20000400000 */
[C---:B------:R-:W-:Y:S01]  /*6f60*/  FFMA R28, R27.reuse, R20, R0 ;  /* 0x000000141b1c7223 */ /* 0x040fe20000000000 */
[----:B------:R-:W-:Y:S01]  /*6f70*/  LOP3.LUT R20, R50, 0xffffe000, RZ, 0xc0, !PT ;  /* 0xffffe00032147812 */ /* 0x000fe200078ec0ff */
[C---:B------:R-:W-:Y:S01]  /*6f80*/  FFMA R29, R27.reuse, R21, R2 ;  /* 0x000000151b1d7223 */ /* 0x040fe20000000002 */
[----:B------:R-:W-:Y:S01]  /*6f90*/  LOP3.LUT R21, R40, 0xffffe000, RZ, 0xc0, !PT ;  /* 0xffffe00028157812 */ /* 0x000fe200078ec0ff */
[----:B------:R-:W-:Y:S01]  /*6fa0*/  FMUL R4, R24, R8 ;  /* 0x0000000818047220 */ /* 0x000fe20000400000 */
[----:B------:R-:W-:Y:S01]  /*6fb0*/  F2FP.TF32.F32.PACK_B R28, R28 ;  /* 0x0000001cff1c723e */ /* 0x000fe200024050ff */
[C---:B------:R-:W-:Y:S01]  /*6fc0*/  FFMA R30, R27.reuse, R20, R3 ;  /* 0x000000141b1e7223 */ /* 0x040fe20000000003 */
        /* <DEDUP_REMOVED lines=8> */
[----:B------:R-:W-:Y:S01]  /*7050*/  F2FP.TF32.F32.PACK_B R31, R31 ;  /* 0x0000001fff1f723e */ /* 0x000fe200024050ff */
[C---:B------:R-:W-:Y:S01]  /*7060*/  FFMA R4, R27.reuse, R33, R4 ;  /* 0x000000211b047223 */ /* 0x040fe20000000004 */
[C---:B------:R-:W-:Y:S01]  /*7070*/  FFMA R5, R27.reuse, R32, R5 ;  /* 0x000000201b057223 */ /* 0x040fe20000000005 */
[C---:B------:R-:W-:Y:S01]  /*7080*/  FFMA R6, R27.reuse, R20, R6 ;  /* 0x000000141b067223 */ /* 0x040fe20000000006 */
[----:B------:R-:W-:Y:S01]  /*7090*/  FFMA R7, R27, R26, R11 ;  /* 0x0000001a1b077223 */ /* 0x000fe2000000000b */
[----:B------:R1:W-:Y:S01]  /*70a0*/  STS.128 [R69+0x2000], R28 ;  /* 0x0020001c45007388 */ /* 0x0003e20000000c00 */
[----:B------:R-:W-:Y:S01]  /*70b0*/  LOP3.LUT R32, R41, 0xffffe000, RZ, 0xc0, !PT ;  /* 0xffffe00029207812 */ /* 0x000fe200078ec0ff */
[----:B------:R-:W-:Y:S01]  /*70c0*/  FMUL R8, R24, R12 ;  /* 0x0000000c18087220 */ /* 0x000fe20000400000 */
[----:B------:R-:W-:Y:S01]  /*70d0*/  LOP3.LUT R33, R42, 0xffffe000, RZ, 0xc0, !PT ;  /* 0xffffe0002a217812 */ /* 0x000fe200078ec0ff */
[C---:B------:R-:W-:Y:S01]  /*70e0*/  FMUL R9, R24.reuse, R13 ;  /* 0x0000000d18097220 */ /* 0x040fe20000400000 */
[----:B------:R-:W-:Y:S01]  /*70f0*/  LOP3.LUT R20, R43, 0xffffe000, RZ, 0xc0, !PT ;  /* 0xffffe0002b147812 */ /* 0x000fe200078ec0ff */
[C---:B------:R-:W-:Y:S01]  /*7100*/  FMUL R10, R24.reuse, R14 ;  /* 0x0000000e180a7220 */ /* 0x040fe20000400000 */
        /* <DEDUP_REMOVED lines=30> */
[----:B------:R-:W-:Y:S02]  /*72f0*/  F2FP.TF32.F32.PACK_B R15, R15 ;  /* 0x0000000fff0f723e */ /* 0x000fe400024050ff */
[----:B------:R-:W-:Y:S02]  /*7300*/  LEA R0, R34, UR44, 0x3 ;  /* 0x0000002c22007c11 */ /* 0x000fe4000f8e18ff */
[----:B------:R-:W-:Y:S01]  /*7310*/  @P6 SHF.L.U32 R3, R66, 0x1f, RZ ;  /* 0x0000001f42036819 */ /* 0x000fe200000006ff */
        /* <DEDUP_REMOVED lines=10> */
[----:B------:R-:W-:Y:S02]  /*73c0*/  UIADD3 UR9, UPT, UPT, UR49, 0x10, URZ ;  /* 0x0000001031097890 */ /* 0x000fe4000fffe0ff */
[----:B------:R-:W-:Y:S01]  /*73d0*/  UIADD3 UR8, UPT, UPT, UR44, 0x2200, URZ ;  /* 0x000022002c087890 */ /* 0x000fe2000fffe0ff */
[----:B------:R-:W-:Y:S01]  /*73e0*/  UMOV UR10, UR50 ;  /* 0x00000032000a7c82 */ /* 0x000fe20008000000 */
[----:B------:R-:W-:Y:S01]  /*73f0*/  UMOV UR11, UR36 ;  /* 0x00000024000b7c82 */ /* 0x000fe20008000000 */
[----:B---3--:R-:W-:Y:S04]  /*7400*/  UIADD3 UR4, UP0, UPT, UR6, 0x680, URZ ;  /* 0x0000068006047890 */ /* 0x008fe8000ff1e0ff */
[----:B------:R-:W-:Y:S09]  /*7410*/  UIADD3.X UR5, UPT, UPT, URZ, UR7, URZ, UP0, !UPT ;  /* 0x00000007ff057290 */ /* 0x000ff200087fe4ff */
[----:B------:R3:W-:Y:S01]  /*7420*/  UTMASTG.3D [UR8], [UR4] ;  /* 0x00000008040073b5 */ /* 0x0007e20008010000 */
[----:B------:R0:W-:Y:S01]  /*7430*/  UTMACMDFLUSH ;  /* 0x00000000000079b7 */ /* 0x0001e20000000000 */
[----:B---3--:R-:W-:Y:S04]  /*7440*/  DEPBAR.LE SB0, 0x1 ;  /* 0x000080400000791a */ /* 0x008fe80000000000 */
.L_x_114:
[----:B------:R-:W-:Y:S05]  /*7450*/  BSYNC.RECONVERGENT B0 ;  /* 0x0000000000007941 */ /* 0x000fea0003800200 */
.L_x_113:
[----:B------:R-:W-:Y:S01]  /*7460*/  BAR.SYNC.DEFER_BLOCKING 0x1, 0x80 ;  /* 0x0042000000007b1d */ /* 0x000fe20000010000 */
[----:B------:R-:W-:Y:S04]  /*7470*/  UIADD3 UR4, UPT, UPT, UR46, 0x1, URZ ;  /* 0x000000012e047890 */ /* 0x000fe8000fffe0ff */
[----:B------:R-:W-:Y:S04]  /*7480*/  UISETP.NE.AND UP0, UPT, UR4, 0x4, UPT ;  /* 0x000000040400788c */ /* 0x000fe8000bf05270 */
[----:B------:R-:W-:Y:S01]  /*7490*/  USEL UR45, UR4, URZ, UP0 ;  /* 0x000000ff042d7287 */ /* 0x000fe20008000000 */
[----:B------:R3:W-:Y:S01]  /*74a0*/  @P6 SYNCS.ARRIVE.TRANS64.RED.A1T0 RZ, [R77+URZ], RZ ;  /* 0x000000ff4dff69a7 */ /* 0x0007e200081004ff */
[----:B------:R-:W-:Y:S01]  /*74b0*/  BSSY B1, `(.L_x_115) ;  /* 0x0000017000017945 */ /* 0x000fe20003800000 */
[----:B------:R-:W4:Y:S02]  /*74c0*/  @P6 SYNCS.PHASECHK.TRANS64.TRYWAIT P0, [R0+URZ+0x30], R3 ;  /* 0x00003003000065a7 */ /* 0x000f2400080011ff */
[----:B----4-:R-:W-:Y:S01]  /*74d0*/  @P6 SEL R35, RZ, 0x1, !P0 ;  /* 0x00000001ff236807 */ /* 0x010fe20004000000 */
[----:B---3--:R-:W-:Y:S06]  /*74e0*/  @!P6 BRA `(.L_x_116) ;  /* 0x00000000004ce947 */ /* 0x008fec0003800000 */
        /* <DEDUP_REMOVED lines=9> */
[----:B------:R-:W-:Y:S04]  /*7580*/  SHF.L.U32 R7, R66, 0x1f, RZ ;  /* 0x0000001f42077819 */ /* 0x000fe800000006ff */
[----:B------:R-:W1:Y:S02]  /*7590*/  SYNCS.PHASECHK.TRANS64.TRYWAIT P0, [R0+URZ+0x30], R7 ;  /* 0x00003007000075a7 */ /* 0x000e6400080011ff */
[----:B-1----:R-:W-:Y:S05]  /*75a0*/  @!P0 BRA `(.L_x_119) ;  /* 0x0000001c00dc8947 */ /* 0x002fea0003800000 */
.L_x_118:
[----:B------:R-:W-:Y:S05]  /*75b0*/  BSYNC B0 ;  /* 0x0000000000007941 */ /* 0x000fea0003800000 */
.L_x_117:
[----:B------:R-:W-:Y:S02]  /*75c0*/  ISETP.NE.AND P0, PT, R76, RZ, PT ;  /* 0x000000ff4c00720c */ /* 0x000fe40003f05270 */
[----:B------:R-:W-:Y:S11]  /*75d0*/  IADD3 R34, PT, PT, R34, 0x1, RZ ;  /* 0x0000000122227810 */ /* 0x000ff60007ffe0ff */
[----:B------:R3:W4:Y:S04]  /*75e0*/  @P0 LDS.128 R48, [R5] ;  /* 0x0000000005300984 */ /* 0x0007280000000c00 */
[----:B------:R3:W1:Y:S04]  /*75f0*/  @P0 LDS.128 R44, [R4+0x10] ;  /* 0x00001000042c0984 */ /* 0x0006680000000c00 */
[----:B------:R3:W1:Y:S04]  /*7600*/  @P0 LDS.128 R40, [R3+0x20] ;  /* 0x0000200003280984 */ /* 0x0006680000000c00 */
[----:B------:R3:W1:Y:S02]  /*7610*/  @P0 LDS.128 R36, [R2+0x30] ;  /* 0x0000300002240984 */ /* 0x0006640000000c00 */
.L_x_116:
[----:B------:R-:W-:Y:S05]  /*7620*/  BSYNC B1 ;  /* 0x0000000000017941 */ /* 0x000fea0003800000 */
.L_x_115:
[----:B-1----:R-:W-:Y:S05]  /*7630*/  VIADD R0, R25, 0x20 ;  /* 0x0000002019007836 */ /* 0x002fea0000000000 */
[----:B------:R-:W-:Y:S04]  /*7640*/  SHF.R.U32.HI R0, RZ, 0x15, R0 ;  /* 0x00000015ff007819 */ /* 0x000fe80000011600 */
[----:B------:R-:W-:Y:S11]  /*7650*/  LOP3.LUT P0, RZ, R0, 0x3, R57, 0x48, !PT ;  /* 0x0000000300ff7812 */ /* 0x000ff60007804839 */
[----:B------:R-:W-:Y:S02]  /*7660*/  @!UPT UIADD3 URZ, UPT, UPT, URZ, URZ, URZ ;  /* 0x000000fffffff290 */ /* 0x000fe4000fffe0ff */
[----:B------:R-:W-:Y:S05]  /*7670*/  @!P0 BRA `(.L_x_120) ;  /* 0x0000000000408947 */ /* 0x000fea0003800000 */
[----:B------:R-:W1:Y:S01]  /*7680*/  LDCU.64 UR8, c[0x4][0x70] ;  /* 0x01000e00ff0877ac */ /* 0x000e620008000a00 */
[----:B---3--:R-:W-:Y:S01]  /*7690*/  MOV R3, 0x0 ;  /* 0x0000000000037802 */ /* 0x008fe20000000f00 */
[----:B------:R-:W-:Y:S02]  /*76a0*/  HFMA2 R12, -RZ, RZ, 0, 5.9604644775390625e-08 ;  /* 0x00000001ff0c7431 */ /* 0x000fe400000001ff */
[----:B------:R-:W-:Y:S02]  /*76b0*/  IMAD.MOV.U32 R8, RZ, RZ, 0x192 ;  /* 0x00000192ff087424 */ /* 0x000fe400078e00ff */
[----:B------:R-:W-:Y:S01]  /*76c0*/  IMAD.MOV.U32 R13, RZ, RZ, RZ ;  /* 0x000000ffff0d7224 */ /* 0x000fe200078e00ff */
[----:B------:R-:W3:Y:S01]  /*76d0*/  LDCU.64 UR6, c[0x4][0x78] ;  /* 0x01000f00ff0677ac */ /* 0x000ee20008000a00 */
[----:B------:R-:W2:Y:S01]  /*76e0*/  LDC.64 R2, c[0x4][R3] ;  /* 0x0100000003027b82 */ /* 0x000ea20000000a00 */
        /* <DEDUP_REMOVED lines=9> */
.L_x_120:
[----:B------:R-:W-:Y:S01]  /*7780*/  ISETP.NE.AND P6, PT, R74, RZ, PT ;  /* 0x000000ff4a00720c */ /* 0x000fe20003fc5270 */
[----:B------:R-:W-:Y:S05]  /*7790*/  WARPSYNC.ALL ;  /* 0x0000000000007948 */ /* 0x000fea0003800000 */
[----:B------:R-:W-:Y:S01]  /*77a0*/  R2UR UR4, R25 ;  /* 0x00000000190472ca */ /* 0x000fe200000e0000 */
[----:B------:R-:W-:Y:S01]  /*77b0*/  IMAD.U32 R77, RZ, RZ, UR45 ;  /* 0x0000002dff4d7e24 */ /* 0x000fe2000f8e00ff */
[----:B----4-:R-:W-:Y:S01]  /*77c0*/  LOP3.LUT R20, R48, 0xffffe000, RZ, 0xc0, !PT ;  /* 0xffffe00030147812 */ /* 0x010fe200078ec0ff */
[----:B------:R-:W-:Y:S01]  /*77d0*/  BSSY.RECONVERGENT B0, `(.L_x_121) ;  /* 0x000005e000007945 */ /* 0x000fe20003800200 */
[----:B------:R-:W-:Y:S02]  /*77e0*/  LOP3.LUT R21, R49, 0xffffe000, RZ, 0xc0, !PT ;  /* 0xffffe00031157812 */ /* 0x000fe400078ec0ff */
[----:B------:R-:W-:Y:S02]  /*77f0*/  LOP3.LUT R26, R51, 0xffffe000, RZ, 0xc0, !PT ;  /* 0xffffe000331a7812 */ /* 0x000fe400078ec0ff */
[----:B------:R-:W-:Y:S01]  /*7800*/  @P6 LEA R0, R77, UR44, 0x3 ;  /* 0x0000002c4d006c11 */ /* 0x000fe2000f8e18ff */
[----:B------:R-:W-:Y:S01]  /*7810*/  IMAD.U32 R77, RZ, RZ, UR47 ;  /* 0x0000002fff4d7e24 */ /* 0x000fe2000f8e00ff */
[----:B------:R-:W-:Y:S02]  /*7820*/  LOP3.LUT R33, R44, 0xffffe000, RZ, 0xc0, !PT ;  /* 0xffffe0002c217812 */ /* 0x000fe400078ec0ff */
[----:B------:R-:W-:Y:S01]  /*7830*/  LOP3.LUT R32, R45, 0xffffe000, RZ, 0xc0, !PT ;  /* 0xffffe0002d207812 */ /* 0x000fe200078ec0ff */
[----:B---3--:R-:W1:Y:S01]  /*7840*/  LDTM.x16 R4, tmem[UR4+0x20] ;  /* 0x00002004000479ee */ /* 0x008e620008240000 */
        /* <DEDUP_REMOVED lines=86> */
.L_x_122:
[----:B------:R-:W-:Y:S05]  /*7db0*/  BSYNC.RECONVERGENT B0 ;  /* 0x0000000000007941 */ /* 0x000fea0003800200 */
.L_x_121:
        /* <DEDUP_REMOVED lines=21> */
.L_x_126:
[----:B------:R-:W-:Y:S05]  /*7f10*/  BSYNC B0 ;  /* 0x0000000000007941 */ /* 0x000fea0003800000 */
.L_x_125:
[----:B------:R-:W-:Y:S11]  /*7f20*/  ISETP.NE.AND P0, PT, R76, RZ, PT ;  /* 0x000000ff4c00720c */ /* 0x000ff60003f05270 */
[----:B------:R-:W-:Y:S02]  /*7f30*/  @!UPT UIADD3 URZ, UPT, UPT, URZ, URZ, URZ ;  /* 0x000000fffffff290 */ /* 0x000fe4000fffe0ff */
[----:B------:R3:W4:Y:S04]  /*7f40*/  @P0 LDS.128 R48, [R4] ;  /* 0x0000000004300984 */ /* 0x0007280000000c00 */
[----:B------:R3:W1:Y:S04]  /*7f50*/  @P0 LDS.128 R44, [R3+0x10] ;  /* 0x00001000032c0984 */ /* 0x0006680000000c00 */
[----:B------:R3:W1:Y:S04]  /*7f60*/  @P0 LDS.128 R40, [R2+0x20] ;  /* 0x0000200002280984 */ /* 0x0006680000000c00 */
[----:B------:R3:W1:Y:S02]  /*7f70*/  @P0 LDS.128 R36, [R34+0x30] ;  /* 0x0000300022240984 */ /* 0x0006640000000c00 */
.L_x_124:
[----:B------:R-:W-:Y:S05]  /*7f80*/  BSYNC B1 ;  /* 0x0000000000017941 */ /* 0x000fea0003800000 */
.L_x_123:
        /* <DEDUP_REMOVED lines=21> */
.L_x_128:
[----:B------:R-:W-:Y:S01]  /*80e0*/  ISETP.NE.AND P0, PT, R71, RZ, PT ;  /* 0x000000ff4700720c */ /* 0x000fe20003f05270 */
[----:B------:R-:W-:Y:S05]  /*80f0*/  WARPSYNC.ALL ;  /* 0x0000000000007948 */ /* 0x000fea0003800000 */
[----:B------:R-:W-:Y:S01]  /*8100*/  R2UR UR4, R25 ;  /* 0x00000000190472ca */ /* 0x000fe200000e0000 */
[----:B------:R-:W-:Y:S01]  /*8110*/  BSSY.RECONVERGENT B0, `(.L_x_129) ;  /* 0x000005d000007945 */ /* 0x000fe20003800200 */
[----:B----4-:R-:W-:Y:S02]  /*8120*/  LOP3.LUT R0, R48, 0xffffe000, RZ, 0xc0, !PT ;  /* 0xffffe00030007812 */ /* 0x010fe400078ec0ff */
[----:B---3--:R-:W-:Y:S02]  /*8130*/  LOP3.LUT R2, R49, 0xffffe000, RZ, 0xc0, !PT ;  /* 0xffffe00031027812 */ /* 0x008fe400078ec0ff */
[----:B------:R-:W-:Y:S02]  /*8140*/  LOP3.LUT R3, R50, 0xffffe000, RZ, 0xc0, !PT ;  /* 0xffffe00032037812 */ /* 0x000fe400078ec0ff */
[----:B------:R-:W-:Y:S02]  /*8150*/  LOP3.LUT R20, R51, 0xffffe000, RZ, 0xc0, !PT ;  /* 0xffffe00033147812 */ /* 0x000fe400078ec0ff */
[----:B------:R-:W-:Y:S02]  /*8160*/  LOP3.LUT R21, R44, 0xffffe000, RZ, 0xc0, !PT ;  /* 0xffffe0002c157812 */ /* 0x000fe400078ec0ff */
[----:B------:R-:W-:Y:S01]  /*8170*/  LOP3.LUT R26, R45, 0xffffe000, RZ, 0xc0, !PT ;  /* 0xffffe0002d1a7812 */ /* 0x000fe200078ec0ff */
[----:B------:R-:W1:Y:S01]  /*8180*/  LDTM.x16 R4, tmem[UR4+0x30] ;  /* 0x00003004000479ee */ /* 0x000e620008240000 */
[----:B------:R-:W-:Y:S01]  /*8190*/  R2UR UR4, R75 ;  /* 0x000000004b0472ca */ /* 0x000fe200000e0000 */
[----:B------:R-:W-:Y:S01]  /*81a0*/  NOP ;  /* 0x0000000000007918 */ /* 0x000fe20000000000 */
[----:B------:R-:W-:Y:S02]  /*81b0*/  LOP3.LUT R29, R46, 0xffffe000, RZ, 0xc0, !PT ;  /* 0xffffe0002e1d7812 */ /* 0x000fe400078ec0ff */
[----:B------:R-:W-:Y:S02]  /*81c0*/  LOP3.LUT R28, R47, 0xffffe000, RZ, 0xc0, !PT ;  /* 0xffffe0002f1c7812 */ /* 0x000fe400078ec0ff */
[----:B------:R-:W-:Y:S02]  /*81d0*/  LOP3.LUT R31, R40, 0xffffe000, RZ, 0xc0, !PT ;  /* 0xffffe000281f7812 */ /* 0x000fe400078ec0ff */
[----:B------:R-:W-:Y:S02]  /*81e0*/  LOP3.LUT R30, R41, 0xffffe000, RZ, 0xc0, !PT ;  /* 0xffffe000291e7812 */ /* 0x000fe400078ec0ff */
[----:B------:R-:W-:Y:S02]  /*81f0*/  LOP3.LUT R33, R42, 0xffffe000, RZ, 0xc0, !PT ;  /* 0xffffe0002a217812 */ /* 0x000fe400078ec0ff */
[----:B------:R-:W-:Y:S01]  /*8200*/  LOP3.LUT R32, R43, 0xffffe000, RZ, 0xc0, !PT ;  /* 0xffffe0002b207812 */ /* 0x000fe200078ec0ff */
[----:B------:R-:W-:Y:S01]  /*8210*/  UIADD3 UR4, UPT, UPT, UR4, 0xc0, URZ ;  /* 0x000000c004047890 */ /* 0x000fe2000fffe0ff */
[----:B------:R-:W-:Y:S02]  /*8220*/  LOP3.LUT R35, R36, 0xffffe000, RZ, 0xc0, !PT ;  /* 0xffffe00024237812 */ /* 0x000fe400078ec0ff */
[----:B------:R-:W-:Y:S01]  /*8230*/  LOP3.LUT R34, R37, 0xffffe000, RZ, 0xc0, !PT ;  /* 0xffffe00025227812 */ /* 0x000fe200078ec0ff */
[----:B------:R-:W-:Y:S01]  /*8240*/  UPRMT UR4, UR47, 0x654, UR4 ;  /* 0x000006542f047896 */ /* 0x000fe20008000004 */
[----:B------:R-:W-:Y:S02]  /*8250*/  LOP3.LUT R37, R38, 0xffffe000, RZ, 0xc0, !PT ;  /* 0xffffe00026257812 */ /* 0x000fe400078ec0ff */
[----:B------:R-:W-:Y:S01]  /*8260*/  LOP3.LUT R36, R39, 0xffffe000, RZ, 0xc0, !PT ;  /* 0xffffe00027247812 */ /* 0x000fe200078ec0ff */
[C---:B-1----:R-:W-:Y:S01]  /*8270*/  FMUL R4, R24.reuse, R4 ;  /* 0x0000000418047220 */ /* 0x042fe20000400000 */
[C---:B------:R-:W-:Y:S01]  /*8280*/  FMUL R5, R24.reuse, R5 ;  /* 0x0000000518057220 */ /* 0x040fe20000400000 */
[C---:B------:R-:W-:Y:S01]  /*8290*/  FMUL R6, R24.reuse, R6 ;  /* 0x0000000618067220 */ /* 0x040fe20000400000 */
[C---:B------:R-:W-:Y:S01]  /*82a0*/  FMUL R7, R24.reuse, R7 ;  /* 0x0000000718077220 */ /* 0x040fe20000400000 */
[C---:B------:R-:W-:Y:S01]  /*82b0*/  FFMA R4, R27.reuse, R0, R4 ;  /* 0x000000001b047223 */ /* 0x040fe20000000004 */
[C---:B------:R-:W-:Y:S01]  /*82c0*/  FFMA R5, R27.reuse, R2, R5 ;  /* 0x000000021b057223 */ /* 0x040fe20000000005 */
[C---:B------:R-:W-:Y:S01]  /*82d0*/  FFMA R6, R27.reuse, R3, R6 ;  /* 0x000000031b067223 */ /* 0x040fe20000000006 */
[C---:B------:R-:W-:Y:S01]  /*82e0*/  FFMA R7, R27.reuse, R20, R7 ;  /* 0x000000141b077223 */ /* 0x040fe20000000007 */
[C---:B------:R-:W-:Y:S01]  /*82f0*/  FMUL R8, R24.reuse, R8 ;  /* 0x0000000818087220 */ /* 0x040fe20000400000 */
[C---:B------:R-:W-:Y:S01]  /*8300*/  FMUL R9, R24.reuse, R9 ;  /* 0x0000000918097220 */ /* 0x040fe20000400000 */
[C---:B------:R-:W-:Y:S01]  /*8310*/  FMUL R10, R24.reuse, R10 ;  /* 0x0000000a180a7220 */ /* 0x040fe20000400000 */
[C---:B------:R-:W-:Y:S01]  /*8320*/  FMUL R11, R24.reuse, R11 ;  /* 0x0000000b180b7220 */ /* 0x040fe20000400000 */
[----:B------:R-:W-:Y:S01]  /*8330*/  F2FP.TF32.F32.PACK_B R4, R4 ;  /* 0x00000004ff04723e */ /* 0x000fe200024050ff */
[C---:B------:R-:W-:Y:S01]  /*8340*/  FFMA R8, R27.reuse, R21, R8 ;  /* 0x000000151b087223 */ /* 0x040fe20000000008 */
[----:B------:R-:W-:Y:S01]  /*8350*/  F2FP.TF32.F32.PACK_B R5, R5 ;  /* 0x00000005ff05723e */ /* 0x000fe200024050ff */
[C---:B------:R-:W-:Y:S01]  /*8360*/  FFMA R9, R27.reuse, R26, R9 ;  /* 0x0000001a1b097223 */ /* 0x040fe20000000009 */
[----:B------:R-:W-:Y:S01]  /*8370*/  F2FP.TF32.F32.PACK_B R6, R6 ;  /* 0x00000006ff06723e */ /* 0x000fe200024050ff */
[C---:B------:R-:W-:Y:S01]  /*8380*/  FFMA R10, R27.reuse, R29, R10 ;  /* 0x0000001d1b0a7223 */ /* 0x040fe2000000000a */
[----:B------:R-:W-:Y:S01]  /*8390*/  F2FP.TF32.F32.PACK_B R7, R7 ;  /* 0x00000007ff07723e */ /* 0x000fe200024050ff */
[C---:B------:R-:W-:Y:S01]  /*83a0*/  FFMA R11, R27.reuse, R28, R11 ;  /* 0x0000001c1b0b7223 */ /* 0x040fe2000000000b */
[C---:B------:R-:W-:Y:S01]  /*83b0*/  FMUL R12, R24.reuse, R12 ;  /* 0x0000000c180c7220 */ /* 0x040fe20000400000 */
[----:B------:R-:W-:Y:S01]  /*83c0*/  SYNCS.ARRIVE.TRANS64.RED.A1T0 RZ, [UR4], RZ ;  /* 0x000000ffffff79a7 */ /* 0x000fe20008100404 */
[----:B------:R-:W-:Y:S01]  /*83d0*/  F2FP.TF32.F32.PACK_B R8, R8 ;  /* 0x00000008ff08723e */ /* 0x000fe200024050ff */
[----:B------:R1:W-:Y:S01]  /*83e0*/  STS.128 [R69+0x6000], R4 ;  /* 0x0060000445007388 */ /* 0x0003e20000000c00 */
        /* <DEDUP_REMOVED lines=9> */
[C---:B------:R-:W-:Y:S01]  /*8480*/  FFMA R15, R27.reuse, R32, R15 ;  /* 0x000000201b0f7223 */ /* 0x040fe2000000000f */
[C---:B------:R-:W-:Y:S01]  /*8490*/  FMUL R16, R24.reuse, R16 ;  /* 0x0000001018107220 */ /* 0x040fe20000400000 */
[----:B------:R-:W-:Y:S01]  /*84a0*/  F2FP.TF32.F32.PACK_B R12, R12 ;  /* 0x0000000cff0c723e */ /* 0x000fe200024050ff */
[----:B------:R1:W-:Y:S01]  /*84b0*/  STS.128 [R68+0x6010], R8 ;  /* 0x0060100844007388 */ /* 0x0003e20000000c00 */
[C---:B------:R-:W-:Y:S01]  /*84c0*/  FMUL R17, R24.reuse, R17 ;  /* 0x0000001118117220 */ /* 0x040fe20000400000 */
        /* <DEDUP_REMOVED lines=8> */
[----:B------:R-:W-:Y:S01]  /*8550*/  FFMA R19, R27, R36, R19 ;  /* 0x000000241b137223 */ /* 0x000fe20000000013 */
[----:B------:R-:W-:Y:S02]  /*8560*/  F2FP.TF32.F32.PACK_B R16, R16 ;  /* 0x00000010ff10723e */ /* 0x000fe400024050ff */
[----:B------:R1:W-:Y:S01]  /*8570*/  STS.128 [R67+0x6020], R12 ;  /* 0x0060200c43007388 */ /* 0x0003e20000000c00 */
[----:B------:R-:W-:Y:S02]  /*8580*/  F2FP.TF32.F32.PACK_B R17, R17 ;  /* 0x00000011ff11723e */ /* 0x000fe400024050ff */
        /* <DEDUP_REMOVED lines=21> */
.L_x_130:
[----:B------:R-:W-:Y:S05]  /*86e0*/  BSYNC.RECONVERGENT B0 ;  /* 0x0000000000007941 */ /* 0x000fea0003800200 */
.L_x_129:
[----:B------:R-:W-:Y:S01]  /*86f0*/  BAR.SYNC.DEFER_BLOCKING 0x1, 0x80 ;  /* 0x0042000000007b1d */ /* 0x000fe20000010000 */
[----:B------:R-:W-:Y:S01]  /*8700*/  UISETP.NE.AND UP0, UPT, UR52, -0x4, UPT ;  /* 0xfffffffc3400788c */ /* 0x000fe2000bf05270 */
[----:B------:R-:W-:Y:S08]  /*8710*/  IADD3 R0, PT, PT, R22, 0x1, RZ ;  /* 0x0000000116007810 */ /* 0x000ff00007ffe0ff */
[----:B------:R-:W-:Y:S05]  /*8720*/  BRA.U !UP0, `(.L_x_131) ;  /* 0x0000000108287547 */ /* 0x000fea000b800000 */
[----:B------:R-:W-:Y:S01]  /*8730*/  ISETP.NE.AND P0, PT, R74, RZ, PT ;  /* 0x000000ff4a00720c */ /* 0x000fe20003f05270 */
[----:B------:R-:W-:Y:S01]  /*8740*/  IMAD.U32 R3, RZ, RZ, UR46 ;  /* 0x0000002eff037e24 */ /* 0x000fe2000f8e00ff */
[----:B------:R-:W-:Y:S01]  /*8750*/  UIADD3 UR4, UPT, UPT, UR46, 0x1, URZ ;  /* 0x000000012e047890 */ /* 0x000fe2000fffe0ff */
[----:B------:R-:W-:Y:S03]  /*8760*/  IMAD.U32 R2, RZ, RZ, UR47 ;  /* 0x0000002fff027e24 */ /* 0x000fe6000f8e00ff */
[----:B------:R-:W-:Y:S04]  /*8770*/  UISETP.NE.AND UP0, UPT, UR4, 0x4, UPT ;  /* 0x000000040400788c */ /* 0x000fe8000bf05270 */
[----:B------:R-:W-:Y:S03]  /*8780*/  USEL UR46, UR4, URZ, UP0 ;  /* 0x000000ff042e7287 */ /* 0x000fe60008000000 */
[----:B------:R-:W-:Y:S05]  /*8790*/  @P0 LEA R3, R3, UR44, 0x3 ;  /* 0x0000002c03030c11 */ /* 0x000fea000f8e18ff */
[----:B------:R-:W-:Y:S05]  /*87a0*/  @P0 VIADD R3, R3, 0x50 ;  /* 0x0000005003030836 */ /* 0x000fea0000000000 */
[----:B------:R-:W-:Y:S04]  /*87b0*/  @P0 PRMT R2, R2, 0x654, R3 ;  /* 0x0000065402020816 */ /* 0x000fe80000000003 */
[----:B------:R3:W-:Y:S03]  /*87c0*/  @P0 SYNCS.ARRIVE.TRANS64.RED.A1T0 RZ, [R2+URZ], RZ ;  /* 0x000000ff02ff09a7 */ /* 0x0007e600081004ff */
.L_x_131:
[----:B------:R-:W-:Y:S01]  /*87d0*/  R2UR UR4, R58 ;  /* 0x000000003a0472ca */ /* 0x000fe200000e0000 */
[----:B------:R-:W-:Y:S01]  /*87e0*/  UISETP.NE.AND UP0, UPT, UR62, URZ, UPT ;  /* 0x000000ff3e00728c */ /* 0x000fe2000bf05270 */
[----:B------:R-:W-:Y:S01]  /*87f0*/  ISETP.NE.AND P0, PT, R62, 0x2, PT ;  /* 0x000000023e00780c */ /* 0x000fe20003f05270 */
[----:B------:R-:W-:Y:S01]  /*8800*/  UIADD3 UR20, UPT, UPT, UR37, UR63, URZ ;  /* 0x0000003f25147290 */ /* 0x000fe2000fffe0ff */
[----:B------:R-:W-:Y:S01]  /*8810*/  ISETP.NE.AND P1, PT, R0, 0x4, PT ;  /* 0x000000040000780c */ /* 0x000fe20003f25270 */
[----:B------:R-:W-:Y:S01]  /*8820*/  UIADD3 UR52, UPT, UPT, UR52, 0x4, URZ ;  /* 0x0000000434347890 */ /* 0x000fe2000fffe0ff */
[----:B------:R-:W-:Y:S01]  /*8830*/  SEL R3, RZ, 0x1, P0 ;  /* 0x00000001ff037807 */ /* 0x000fe20000000000 */
[----:B------:R-:W-:Y:S01]  /*8840*/  UMOV UR36, UR61 ;  /* 0x0000003d00247c82 */ /* 0x000fe20008000000 */
[----:B---3--:R-:W-:Y:S02]  /*8850*/  SEL R2, RZ, 0x1, P1 ;  /* 0x00000001ff027807 */ /* 0x008fe40000800000 */
[----:B------:R-:W-:Y:S02]  /*8860*/  LOP3.LUT R64, R64, R3, RZ, 0x3c, !PT ;  /* 0x0000000340407212 */ /* 0x000fe400078e3cff */
[----:B------:R-:W-:Y:S01]  /*8870*/  LOP3.LUT R65, R65, R2, RZ, 0x3c, !PT ;  /* 0x0000000241417212 */ /* 0x000fe200078e3cff */
[----:B------:R-:W-:Y:S01]  /*8880*/  UIADD3 UR16, UPT, UPT, UR38, UR4, URZ ;  /* 0x0000000426107290 */ /* 0x000fe2000fffe0ff */
[----:B------:R-:W-:Y:S02]  /*8890*/  SEL R62, R62, RZ, P0 ;  /* 0x000000ff3e3e7207 */ /* 0x000fe40000000000 */
[----:B------:R-:W-:Y:S01]  /*88a0*/  SEL R22, R0, RZ, P1 ;  /* 0x000000ff00167207 */ /* 0x000fe20000800000 */
[----:B------:R-:W-:Y:S08]  /*88b0*/  BRA.U UP0, `(.L_x_132) ;  /* 0xffffffc900dc7547 */ /* 0x000ff0000b83ffff */
[----:B------:R-:W-:-:S13]  /*88c0*/  R2UR UR4, R59 ;  /* 0x000000003b0472ca */ /* 0x000fda00000e0000 */
[----:B------:R-:W-:-:S09]  /*88d0*/  UISETP.NE.AND UP0, UPT, UR4, URZ, UPT ;  /* 0x000000ff0400728c */ /* 0x000fd2000bf05270 */
[----:B------:R-:W-:Y:S05]  /*88e0*/  BRA.U !UP0, `(.L_x_133) ;  /* 0x0000000108487547 */ /* 0x000fea000b800000 */
[----:B------:R-:W3:Y:S02]  /*88f0*/  LDCU.64 UR4, c[0x0][0x890] ;  /* 0x00011200ff0477ac */ /* 0x000ee40008000a00 */
[----:B---3--:R-:W-:-:S04]  /*8900*/  UISETP.NE.U32.AND UP0, UPT, UR4, URZ, UPT ;  /* 0x000000ff0400728c */ /* 0x008fc8000bf05070 */
[----:B------:R-:W-:-:S09]  /*8910*/  UISETP.NE.AND.EX UP0, UPT, UR5, URZ, UPT, UP0 ;  /* 0x000000ff0500728c */ /* 0x000fd2000bf05300 */
[----:B------:R-:W-:Y:S05]  /*8920*/  BRA.U UP0, `(.L_x_134) ;  /* 0x00000001000c7547 */ /* 0x000fea000b800000 */
[----:B------:R-:W-:-:S13]  /*8930*/  FSETP.NEU.AND P0, PT, R27, RZ, PT ;  /* 0x000000ff1b00720b */ /* 0x000fda0003f0d000 */
[----:B------:R-:W-:Y:S05]  /*8940*/  @!P0 EXIT ;  /* 0x000000000000894d */ /* 0x000fea0003800000 */
[----:B------:R-:W-:Y:S05]  /*8950*/  BRA `(.L_x_133) ;  /* 0x00000000002c7947 */ /* 0x000fea0003800000 */
.L_x_134:
[----:B------:R-:W-:Y:S01]  /*8960*/  ISETP.NE.AND P0, PT, R61, RZ, PT ;  /* 0x000000ff3d00720c */ /* 0x000fe20003f05270 */
[----:B------:R-:W-:-:S12]  /*8970*/  BSSY.RECONVERGENT B0, `(.L_x_133) ;  /* 0x0000009000007945 */ /* 0x000fd80003800200 */
[----:B------:R-:W-:Y:S05]  /*8980*/  @P0 BRA `(.L_x_135) ;  /* 0x0000000000140947 */ /* 0x000fea0003800000 */
[----:B------:R-:W3:Y:S02]  /*8990*/  LDCU.64 UR4, c[0x0][0x888] ;  /* 0x00011100ff0477ac */ /* 0x000ee40008000a00 */
[----:B---3--:R-:W-:-:S04]  /*89a0*/  ISETP.NE.U32.AND P0, PT, RZ, UR4, PT ;  /* 0x00000004ff007c0c */ /* 0x008fc8000bf05070 */
[----:B------:R-:W-:-:S13]  /*89b0*/  ISETP.NE.AND.EX P0, PT, RZ, UR5, PT, P0 ;  /* 0x00000005ff007c0c */ /* 0x000fda000bf05300 */
[----:B------:R-:W-:Y:S05]  /*89c0*/  @!P0 EXIT ;  /* 0x000000000000894d */ /* 0x000fea0003800000 */
[----:B------:R-:W-:Y:S05]  /*89d0*/  BRA `(.L_x_136) ;  /* 0x0000000000087947 */ /* 0x000fea0003800000 */
.L_x_135:
[----:B------:R-:W-:-:S13]  /*89e0*/  FSETP.NEU.AND P0, PT, R27, RZ, PT ;  /* 0x000000ff1b00720b */ /* 0x000fda0003f0d000 */
[----:B------:R-:W-:Y:S05]  /*89f0*/  @!P0 EXIT ;  /* 0x000000000000894d */ /* 0x000fea0003800000 */
.L_x_136:
[----:B------:R-:W-:Y:S05]  /*8a00*/  BSYNC.RECONVERGENT B0 ;  /* 0x0000000000007941 */ /* 0x000fea0003800200 */
.L_x_133:
[----:B------:R-:W-:Y:S01]  /*8a10*/  ULEA UR4, UR46, UR44, 0x3 ;  /* 0x0000002c2e047291 */ /* 0x000fe2000f8e18ff */
[----:B------:R-:W-:-:S04]  /*8a20*/  DEPBAR.LE SB0, 0x0 ;  /* 0x000080000000791a */ /* 0x000fc80000000000 */
[----:B------:R-:W-:-:S04]  /*8a30*/  UIADD3 UR4, UPT, UPT, UR4, 0x50, URZ ;  /* 0x0000005004047890 */ /* 0x000fc8000fffe0ff */
[----:B------:R-:W-:-:S09]  /*8a40*/  UPRMT UR4, UR47, 0x654, UR4 ;  /* 0x000006542f047896 */ /* 0x000fd20008000004 */
[----:B------:R-:W-:Y:S01]  /*8a50*/  SYNCS.ARRIVE.TRANS64.RED.A1T0 RZ, [UR4], RZ ;  /* 0x000000ffffff79a7 */ /* 0x000fe20008100404 */
[----:B------:R-:W-:Y:S05]  /*8a60*/  EXIT ;  /* 0x000000000000794d */ /* 0x000fea0003800000 */
.L_x_24:
[----:B--2---:R2:W3:Y:S02]  /*8a70*/  SYNCS.PHASECHK.TRANS64.TRYWAIT P0, [R3+URZ+0xf0], R2 ;  /* 0x0000f002030075a7 */ /* 0x0044e400080011ff */
[----:B---3--:R-:W-:Y:S05]  /*8a80*/  @!P0 NANOSLEEP.SYNCS 0x989680 ;  /* 0x009896800000895d */ /* 0x008fea0003900000 */
[----:B------:R-:W3:Y:S02]  /*8a90*/  @!P0 SYNCS.PHASECHK.TRANS64 P0, [R3+URZ+0xf0], R2 ;  /* 0x0000f002030085a7 */ /* 0x000ee400080010ff */
[----:B---3--:R-:W-:Y:S05]  /*8aa0*/  @!P0 BRA `(.L_x_24) ;  /* 0xfffffffc00f08947 */ /* 0x008fea000383ffff */
[----:B------:R-:W-:Y:S05]  /*8ab0*/  BRA `(.L_x_137) ;  /* 0xffffff8c00747947 */ /* 0x000fea000383ffff */
.L_x_27:
[----:B-1----:R-:W-:-:S07]  /*8ac0*/  MOV R0, UR33 ;  /* 0x0000002100007c02 */ /* 0x002fce0008000f00 */
.L_x_138:
[----:B-1----:R1:W2:Y:S02]  /*8ad0*/  SYNCS.PHASECHK.TRANS64.TRYWAIT P0, [R0+URZ+0x18], R3 ;  /* 0x00001803000075a7 */ /* 0x0022a400080011ff */
[----:B--2---:R-:W-:Y:S05]  /*8ae0*/  @!P0 NANOSLEEP.SYNCS 0x989680 ;  /* 0x009896800000895d */ /* 0x004fea0003900000 */
[----:B------:R-:W2:Y:S02]  /*8af0*/  @!P0 SYNCS.PHASECHK.TRANS64 P0, [R0+URZ+0x18], R3 ;  /* 0x00001803000085a7 */ /* 0x000ea400080010ff */
[----:B--2---:R-:W-:Y:S05]  /*8b00*/  @!P0 BRA `(.L_x_138) ;  /* 0xfffffffc00f08947 */ /* 0x004fea000383ffff */
[----:B------:R-:W-:Y:S05]  /*8b10*/  BRA `(.L_x_26) ;  /* 0xffffff8c00bc7947 */ /* 0x000fea000383ffff */
.L_x_34:
[----:B-1----:R-:W-:-:S07]  /*8b20*/  MOV R0, UR33 ;  /* 0x0000002100007c02 */ /* 0x002fce0008000f00 */
.L_x_139:
[----:B-1----:R1:W2:Y:S02]  /*8b30*/  SYNCS.PHASECHK.TRANS64.TRYWAIT P0, [R0+URZ+0x18], R3 ;  /* 0x00001803000075a7 */ /* 0x0022a400080011ff */
[----:B--2---:R-:W-:Y:S05]  /*8b40*/  @!P0 NANOSLEEP.SYNCS 0x989680 ;  /* 0x009896800000895d */ /* 0x004fea0003900000 */
[----:B------:R-:W2:Y:S02]  /*8b50*/  @!P0 SYNCS.PHASECHK.TRANS64 P0, [R0+URZ+0x18], R3 ;  /* 0x00001803000085a7 */ /* 0x000ea400080010ff */
[----:B--2---:R-:W-:Y:S05]  /*8b60*/  @!P0 BRA `(.L_x_139) ;  /* 0xfffffffc00f08947 */ /* 0x004fea000383ffff */
[----:B------:R-:W-:Y:S05]  /*8b70*/  BRA `(.L_x_33) ;  /* 0xffffff9000ac7947 */ /* 0x000fea000383ffff */
.L_x_39:
[----:B-1----:R1:W2:Y:S02]  /*8b80*/  SYNCS.PHASECHK.TRANS64.TRYWAIT P0, [R3+URZ+0x80], R0 ;  /* 0x00008000030075a7 */ /* 0x0022a400080011ff */
[----:B--2---:R-:W-:Y:S05]  /*8b90*/  @!P0 NANOSLEEP.SYNCS 0x989680 ;  /* 0x009896800000895d */ /* 0x004fea0003900000 */
[----:B------:R-:W2:Y:S02]  /*8ba0*/  @!P0 SYNCS.PHASECHK.TRANS64 P0, [R3+URZ+0x80], R0 ;  /* 0x00008000030085a7 */ /* 0x000ea400080010ff */
[----:B--2---:R-:W-:Y:S05]  /*8bb0*/  @!P0 BRA `(.L_x_39) ;  /* 0xfffffffc00f08947 */ /* 0x004fea000383ffff */
[----:B------:R-:W-:Y:S05]  /*8bc0*/  BRA `(.L_x_140) ;  /* 0xffffff94007c7947 */ /* 0x000fea000383ffff */
.L_x_43:
[----:B-1----:R-:W-:-:S07]  /*8bd0*/  MOV R0, UR4 ;  /* 0x0000000400007c02 */ /* 0x002fce0008000f00 */
.L_x_141:
[----:B-1----:R1:W2:Y:S02]  /*8be0*/  SYNCS.PHASECHK.TRANS64.TRYWAIT P0, [R0+URZ], R3 ;  /* 0x00000003000075a7 */ /* 0x0022a400080011ff */
[----:B--2---:R-:W-:Y:S05]  /*8bf0*/  @!P0 NANOSLEEP.SYNCS 0x989680 ;  /* 0x009896800000895d */ /* 0x004fea0003900000 */
[----:B------:R-:W2:Y:S02]  /*8c00*/  @!P0 SYNCS.PHASECHK.TRANS64 P0, [R0+URZ], R3 ;  /* 0x00000003000085a7 */ /* 0x000ea400080010ff */
[----:B--2---:R-:W-:Y:S05]  /*8c10*/  @!P0 BRA `(.L_x_141) ;  /* 0xfffffffc00f08947 */ /* 0x004fea000383ffff */
[----:B------:R-:W-:Y:S05]  /*8c20*/  BRA `(.L_x_142) ;  /* 0xffffff9c00247947 */ /* 0x000fea000383ffff */
.L_x_44:
[----:B------:R-:W-:-:S07]  /*8c30*/  MOV R0, UR5 ;  /* 0x0000000500007c02 */ /* 0x000fce0008000f00 */
.L_x_143:
[----:B-1----:R1:W2:Y:S02]  /*8c40*/  SYNCS.PHASECHK.TRANS64.TRYWAIT P0, [R0+URZ], R3 ;  /* 0x00000003000075a7 */ /* 0x0022a400080011ff */
[----:B--2---:R-:W-:Y:S05]  /*8c50*/  @!P0 NANOSLEEP.SYNCS 0x989680 ;  /* 0x009896800000895d */ /* 0x004fea0003900000 */
[----:B------:R-:W2:Y:S02]  /*8c60*/  @!P0 SYNCS.PHASECHK.TRANS64 P0, [R0+URZ], R3 ;  /* 0x00000003000085a7 */ /* 0x000ea400080010ff */
[----:B--2---:R-:W-:Y:S05]  /*8c70*/  @!P0 BRA `(.L_x_143) ;  /* 0xfffffffc00f08947 */ /* 0x004fea000383ffff */
[----:B------:R-:W-:Y:S05]  /*8c80*/  BRA `(.L_x_144) ;  /* 0xffffff9c00307947 */ /* 0x000fea000383ffff */
.L_x_47:
[----:B-1----:R1:W2:Y:S02]  /*8c90*/  SYNCS.PHASECHK.TRANS64.TRYWAIT P0, [R2+URZ+0xe0], R5 ;  /* 0x0000e005020075a7 */ /* 0x0022a400080011ff */
[----:B--2---:R-:W-:Y:S05]  /*8ca0*/  @!P0 NANOSLEEP.SYNCS 0x989680 ;  /* 0x009896800000895d */ /* 0x004fea0003900000 */
[----:B------:R-:W2:Y:S02]  /*8cb0*/  @!P0 SYNCS.PHASECHK.TRANS64 P0, [R2+URZ+0xe0], R5 ;  /* 0x0000e005020085a7 */ /* 0x000ea400080010ff */
[----:B--2---:R-:W-:Y:S05]  /*8cc0*/  @!P0 BRA `(.L_x_47) ;  /* 0xfffffffc00f08947 */ /* 0x004fea000383ffff */
[----:B------:R-:W-:Y:S05]  /*8cd0*/  BRA `(.L_x_145) ;  /* 0xffffff9c008c7947 */ /* 0x000fea000383ffff */
.L_x_48:
[----:B------:R-:W-:-:S07]  /*8ce0*/  MOV R2, UR4 ;  /* 0x0000000400027c02 */ /* 0x000fce0008000f00 */
.L_x_146:
[----:B-1----:R1:W2:Y:S02]  /*8cf0*/  SYNCS.PHASECHK.TRANS64.TRYWAIT P0, [R2+URZ+0x90], R5 ;  /* 0x00009005020075a7 */ /* 0x0022a400080011ff */
[----:B--2---:R-:W-:Y:S05]  /*8d00*/  @!P0 NANOSLEEP.SYNCS 0x989680 ;  /* 0x009896800000895d */ /* 0x004fea0003900000 */
[----:B------:R-:W2:Y:S02]  /*8d10*/  @!P0 SYNCS.PHASECHK.TRANS64 P0, [R2+URZ+0x90], R5 ;  /* 0x00009005020085a7 */ /* 0x000ea400080010ff */
[----:B--2---:R-:W-:Y:S05]  /*8d20*/  @!P0 BRA `(.L_x_146) ;  /* 0xfffffffc00f08947 */ /* 0x004fea000383ffff */
[----:B------:R-:W-:Y:S05]  /*8d30*/  BRA `(.L_x_147) ;  /* 0xffffff9c009c7947 */ /* 0x000fea000383ffff */
.L_x_49:
[----:B-1----:R1:W2:Y:S02]  /*8d40*/  SYNCS.PHASECHK.TRANS64.TRYWAIT P1, [R2+URZ+0x80], R5 ;  /* 0x00008005020075a7 */ /* 0x0022a400080211ff */
[----:B--2---:R-:W-:Y:S05]  /*8d50*/  @!P1 NANOSLEEP.SYNCS 0x989680 ;  /* 0x009896800000995d */ /* 0x004fea0003900000 */
[----:B------:R-:W2:Y:S02]  /*8d60*/  @!P1 SYNCS.PHASECHK.TRANS64 P1, [R2+URZ+0x80], R5 ;  /* 0x00008005020095a7 */ /* 0x000ea400080210ff */
[----:B--2---:R-:W-:Y:S05]  /*8d70*/  @!P1 BRA `(.L_x_49) ;  /* 0xfffffffc00f09947 */ /* 0x004fea000383ffff */
[----:B------:R-:W-:Y:S05]  /*8d80*/  BRA `(.L_x_148) ;  /* 0xffffff9c00cc7947 */ /* 0x000fea000383ffff */
.L_x_52:
[----:B------:R-:W-:-:S07]  /*8d90*/  MOV R0, UR4 ;  /* 0x0000000400007c02 */ /* 0x000fce0008000f00 */
.L_x_149:
[----:B-1----:R1:W2:Y:S02]  /*8da0*/  SYNCS.PHASECHK.TRANS64.TRYWAIT P0, [R0+URZ+0x90], R3 ;  /* 0x00009003000075a7 */ /* 0x0022a400080011ff */
[----:B--2---:R-:W-:Y:S05]  /*8db0*/  @!P0 NANOSLEEP.SYNCS 0x989680 ;  /* 0x009896800000895d */ /* 0x004fea0003900000 */
[----:B------:R-:W2:Y:S02]  /*8dc0*/  @!P0 SYNCS.PHASECHK.TRANS64 P0, [R0+URZ+0x90], R3 ;  /* 0x00009003000085a7 */ /* 0x000ea400080010ff */
[----:B--2---:R-:W-:Y:S05]  /*8dd0*/  @!P0 BRA `(.L_x_149) ;  /* 0xfffffffc00f08947 */ /* 0x004fea000383ffff */
[----:B------:R-:W-:Y:S05]  /*8de0*/  BRA `(.L_x_51) ;  /* 0xffffffa000207947 */ /* 0x000fea000383ffff */
.L_x_59:
[----:B-1----:R1:W2:Y:S02]  /*8df0*/  SYNCS.PHASECHK.TRANS64.TRYWAIT P1, [R0+URZ+0x80], R5 ;  /* 0x00008005000075a7 */ /* 0x0022a400080211ff */
[----:B--2---:R-:W-:Y:S05]  /*8e00*/  @!P1 NANOSLEEP.SYNCS 0x989680 ;  /* 0x009896800000995d */ /* 0x004fea0003900000 */
[----:B------:R-:W2:Y:S02]  /*8e10*/  @!P1 SYNCS.PHASECHK.TRANS64 P1, [R0+URZ+0x80], R5 ;  /* 0x00008005000095a7 */ /* 0x000ea400080210ff */
[----:B--2---:R-:W-:Y:S05]  /*8e20*/  @!P1 BRA `(.L_x_59) ;  /* 0xfffffffc00f09947 */ /* 0x004fea000383ffff */
[----:B------:R-:W-:Y:S05]  /*8e30*/  BRA `(.L_x_150) ;  /* 0xffffffa400b47947 */ /* 0x000fea000383ffff */
.L_x_60:
[----:B------:R-:W-:-:S07]  /*8e40*/  MOV R3, UR45 ;  /* 0x0000002d00037c02 */ /* 0x000fce0008000f00 */
.L_x_151:
[----:B-1----:R1:W2:Y:S02]  /*8e50*/  SYNCS.PHASECHK.TRANS64.TRYWAIT P0, [R3+URZ+0xc0], R0 ;  /* 0x0000c000030075a7 */ /* 0x0022a400080011ff */
[----:B--2---:R-:W-:Y:S05]  /*8e60*/  @!P0 NANOSLEEP.SYNCS 0x989680 ;  /* 0x009896800000895d */ /* 0x004fea0003900000 */
[----:B------:R-:W2:Y:S02]  /*8e70*/  @!P0 SYNCS.PHASECHK.TRANS64 P0, [R3+URZ+0xc0], R0 ;  /* 0x0000c000030085a7 */ /* 0x000ea400080010ff */
[----:B--2---:R-:W-:Y:S05]  /*8e80*/  @!P0 BRA `(.L_x_151) ;  /* 0xfffffffc00f08947 */ /* 0x004fea000383ffff */
[----:B------:R-:W-:Y:S05]  /*8e90*/  BRA `(.L_x_152) ;  /* 0xffffffa400ec7947 */ /* 0x000fea000383ffff */
.L_x_63:
[----:B------:R-:W-:Y:S07]  /*8ea0*/  MOV R0, UR7 ;  /* 0x0000000700007c02 */ /* 0x000fee0008000f00 */
.L_x_153:
[----:B-1----:R1:W2:Y:S02]  /*8eb0*/  SYNCS.PHASECHK.TRANS64.TRYWAIT P0, [R0+URZ], R3 ;  /* 0x00000003000075a7 */ /* 0x0022a400080011ff */
[----:B--2---:R-:W-:Y:S05]  /*8ec0*/  @!P0 NANOSLEEP.SYNCS 0x989680 ;  /* 0x009896800000895d */ /* 0x004fea0003900000 */
[----:B------:R-:W2:Y:S02]  /*8ed0*/  @!P0 SYNCS.PHASECHK.TRANS64 P0, [R0+URZ], R3 ;  /* 0x00000003000085a7 */ /* 0x000ea400080010ff */
[----:B--2---:R-:W-:Y:S05]  /*8ee0*/  @!P0 BRA `(.L_x_153) ;  /* 0xfffffffc00f08947 */ /* 0x004fea000383ffff */
[----:B------:R-:W-:Y:S05]  /*8ef0*/  BRA `(.L_x_62) ;  /* 0xffffffa800087947 */ /* 0x000fea000383ffff */
.L_x_66:
[----:B------:R-:W-:-:S07]  /*8f00*/  MOV R0, UR4 ;  /* 0x0000000400007c02 */ /* 0x000fce0008000f00 */
.L_x_154:
[----:B--2---:R2:W4:Y:S02]  /*8f10*/  SYNCS.PHASECHK.TRANS64.TRYWAIT P0, [R0+URZ], R3 ;  /* 0x00000003000075a7 */ /* 0x00452400080011ff */
[----:B----4-:R-:W-:Y:S05]  /*8f20*/  @!P0 NANOSLEEP.SYNCS 0x989680 ;  /* 0x009896800000895d */ /* 0x010fea0003900000 */
[----:B------:R-:W4:Y:S02]  /*8f30*/  @!P0 SYNCS.PHASECHK.TRANS64 P0, [R0+URZ], R3 ;  /* 0x00000003000085a7 */ /* 0x000f2400080010ff */
[----:B----4-:R-:W-:Y:S05]  /*8f40*/  @!P0 BRA `(.L_x_154) ;  /* 0xfffffffc00f08947 */ /* 0x010fea000383ffff */
[----:B------:R-:W-:Y:S05]  /*8f50*/  BRA `(.L_x_155) ;  /* 0xffffffac00347947 */ /* 0x000fea000383ffff */
.L_x_67:
[----:B------:R-:W-:-:S07]  /*8f60*/  MOV R0, UR5 ;  /* 0x0000000500007c02 */ /* 0x000fce0008000f00 */
.L_x_156:
[----:B-1----:R1:W2:Y:S02]  /*8f70*/  SYNCS.PHASECHK.TRANS64.TRYWAIT P0, [R0+URZ], R3 ;  /* 0x00000003000075a7 */ /* 0x0022a400080011ff */
[----:B--2---:R-:W-:Y:S05]  /*8f80*/  @!P0 NANOSLEEP.SYNCS 0x989680 ;  /* 0x009896800000895d */ /* 0x004fea0003900000 */
[----:B------:R-:W2:Y:S02]  /*8f90*/  @!P0 SYNCS.PHASECHK.TRANS64 P0, [R0+URZ], R3 ;  /* 0x00000003000085a7 */ /* 0x000ea400080010ff */
[----:B--2---:R-:W-:Y:S05]  /*8fa0*/  @!P0 BRA `(.L_x_156) ;  /* 0xfffffffc00f08947 */ /* 0x004fea000383ffff */
[----:B------:R-:W-:Y:S05]  /*8fb0*/  BRA `(.L_x_157) ;  /* 0xffffffac00407947 */ /* 0x000fea000383ffff */
.L_x_68:
[----:B------:R-:W-:-:S07]  /*8fc0*/  MOV R0, UR5 ;  /* 0x0000000500007c02 */ /* 0x000fce0008000f00 */
.L_x_158:
[----:B-1----:R1:W2:Y:S02]  /*8fd0*/  SYNCS.PHASECHK.TRANS64.TRYWAIT P0, [R0+URZ], R3 ;  /* 0x00000003000075a7 */ /* 0x0022a400080011ff */
[----:B--2---:R-:W-:Y:S05]  /*8fe0*/  @!P0 NANOSLEEP.SYNCS 0x989680 ;  /* 0x009896800000895d */ /* 0x004fea0003900000 */
[----:B------:R-:W2:Y:S02]  /*8ff0*/  @!P0 SYNCS.PHASECHK.TRANS64 P0, [R0+URZ], R3 ;  /* 0x00000003000085a7 */ /* 0x000ea400080010ff */
[----:B--2---:R-:W-:Y:S05]  /*9000*/  @!P0 BRA `(.L_x_158) ;  /* 0xfffffffc00f08947 */ /* 0x004fea000383ffff */
[----:B------:R-:W-:Y:S05]  /*9010*/  BRA `(.L_x_159) ;  /* 0xffffffac004c7947 */ /* 0x000fea000383ffff */
.L_x_69:
[----:B------:R-:W-:-:S07]  /*9020*/  MOV R0, UR4 ;  /* 0x0000000400007c02 */ /* 0x000fce0008000f00 */
.L_x_160:
[----:B-1----:R1:W2:Y:S02]  /*9030*/  SYNCS.PHASECHK.TRANS64.TRYWAIT P0, [R0+URZ], R3 ;  /* 0x00000003000075a7 */ /* 0x0022a400080011ff */
[----:B--2---:R-:W-:Y:S05]  /*9040*/  @!P0 NANOSLEEP.SYNCS 0x989680 ;  /* 0x009896800000895d */ /* 0x004fea0003900000 */
[----:B------:R-:W2:Y:S02]  /*9050*/  @!P0 SYNCS.PHASECHK.TRANS64 P0, [R0+URZ], R3 ;  /* 0x00000003000085a7 */ /* 0x000ea400080010ff */
[----:B--2---:R-:W-:Y:S05]  /*9060*/  @!P0 BRA `(.L_x_160) ;  /* 0xfffffffc00f08947 */ /* 0x004fea000383ffff */
[----:B------:R-:W-:Y:S05]  /*9070*/  BRA `(.L_x_161) ;  /* 0xffffffac00587947 */ /* 0x000fea000383ffff */
.L_x_74:
[----:B--2---:R2:W3:Y:S02]  /*9080*/  SYNCS.PHASECHK.TRANS64.TRYWAIT P0, [R12+URZ+0x80], R9 ;  /* 0x000080090c0075a7 */ /* 0x0044e400080011ff */
[----:B---3--:R-:W-:Y:S05]  /*9090*/  @!P0 NANOSLEEP.SYNCS 0x989680 ;  /* 0x009896800000895d */ /* 0x008fea0003900000 */
[----:B------:R-:W3:Y:S02]  /*90a0*/  @!P0 SYNCS.PHASECHK.TRANS64 P0, [R12+URZ+0x80], R9 ;  /* 0x000080090c0085a7 */ /* 0x000ee400080010ff */
[----:B---3--:R-:W-:Y:S05]  /*90b0*/  @!P0 BRA `(.L_x_74) ;  /* 0xfffffffc00f08947 */ /* 0x008fea000383ffff */
[----:B------:R-:W-:Y:S05]  /*90c0*/  BRA `(.L_x_162) ;  /* 0xffffffb000787947 */ /* 0x000fea000383ffff */
.L_x_77:
[----:B------:R-:W-:Y:S07]  /*90d0*/  MOV R0, UR21 ;  /* 0x0000001500007c02 */ /* 0x000fee0008000f00 */
.L_x_163:
[----:B--2---:R2:W3:Y:S02]  /*90e0*/  SYNCS.PHASECHK.TRANS64.TRYWAIT P2, [R0+URZ+0x78], R11 ;  /* 0x0000780b000075a7 */ /* 0x0044e400080411ff */
[----:B---3--:R-:W-:Y:S05]  /*90f0*/  @!P2 NANOSLEEP.SYNCS 0x989680 ;  /* 0x009896800000a95d */ /* 0x008fea0003900000 */
[----:B------:R-:W3:Y:S02]  /*9100*/  @!P2 SYNCS.PHASECHK.TRANS64 P2, [R0+URZ+0x78], R11 ;  /* 0x0000780b0000a5a7 */ /* 0x000ee400080410ff */
[----:B---3--:R-:W-:Y:S05]  /*9110*/  @!P2 BRA `(.L_x_163) ;  /* 0xfffffffc00f0a947 */ /* 0x008fea000383ffff */
[----:B------:R-:W-:Y:S05]  /*9120*/  BRA `(.L_x_76) ;  /* 0xffffffb400e07947 */ /* 0x000fea000383ffff */
.L_x_80:
[----:B--2---:R-:W-:Y:S07]  /*9130*/  MOV R0, UR21 ;  /* 0x0000001500007c02 */ /* 0x004fee0008000f00 */
.L_x_164:
[----:B--2---:R2:W3:Y:S02]  /*9140*/  SYNCS.PHASECHK.TRANS64.TRYWAIT P0, [R0+URZ+0x50], R9 ;  /* 0x00005009000075a7 */ /* 0x0044e400080011ff */
[----:B---3--:R-:W-:Y:S05]  /*9150*/  @!P0 NANOSLEEP.SYNCS 0x989680 ;  /* 0x009896800000895d */ /* 0x008fea0003900000 */
[----:B------:R-:W3:Y:S02]  /*9160*/  @!P0 SYNCS.PHASECHK.TRANS64 P0, [R0+URZ+0x50], R9 ;  /* 0x00005009000085a7 */ /* 0x000ee400080010ff */
[----:B---3--:R-:W-:Y:S05]  /*9170*/  @!P0 BRA `(.L_x_164) ;  /* 0xfffffffc00f08947 */ /* 0x008fea000383ffff */
[----:B------:R-:W-:Y:S05]  /*9180*/  BRA `(.L_x_165) ;  /* 0xffffffb8003c7947 */ /* 0x000fea000383ffff */
.L_x_81:
[----:B------:R-:W-:Y:S07]  /*9190*/  MOV R0, UR21 ;  /* 0x0000001500007c02 */ /* 0x000fee0008000f00 */
.L_x_166:
[----:B--2---:R2:W3:Y:S02]  /*91a0*/  SYNCS.PHASECHK.TRANS64.TRYWAIT P0, [R0+URZ+0x58], R9 ;  /* 0x00005809000075a7 */ /* 0x0044e400080011ff */
[----:B---3--:R-:W-:Y:S05]  /*91b0*/  @!P0 NANOSLEEP.SYNCS 0x989680 ;  /* 0x009896800000895d */ /* 0x008fea0003900000 */
[----:B------:R-:W3:Y:S02]  /*91c0*/  @!P0 SYNCS.PHASECHK.TRANS64 P0, [R0+URZ+0x58], R9 ;  /* 0x00005809000085a7 */ /* 0x000ee400080010ff */
[----:B---3--:R-:W-:Y:S05]  /*91d0*/  @!P0 BRA `(.L_x_166) ;  /* 0xfffffffc00f08947 */ /* 0x008fea000383ffff */
[----:B------:R-:W-:Y:S05]  /*91e0*/  BRA `(.L_x_167) ;  /* 0xffffffb800787947 */ /* 0x000fea000383ffff */
.L_x_82:
[----:B------:R-:W-:Y:S07]  /*91f0*/  MOV R0, UR21 ;  /* 0x0000001500007c02 */ /* 0x000fee0008000f00 */
.L_x_168:
[----:B--2---:R2:W3:Y:S02]  /*9200*/  SYNCS.PHASECHK.TRANS64.TRYWAIT P0, [R0+URZ+0x60], R9 ;  /* 0x00006009000075a7 */ /* 0x0044e400080011ff */
[----:B---3--:R-:W-:Y:S05]  /*9210*/  @!P0 NANOSLEEP.SYNCS 0x989680 ;  /* 0x009896800000895d */ /* 0x008fea0003900000 */
[----:B------:R-:W3:Y:S02]  /*9220*/  @!P0 SYNCS.PHASECHK.TRANS64 P0, [R0+URZ+0x60], R9 ;  /* 0x00006009000085a7 */ /* 0x000ee400080010ff */
[----:B---3--:R-:W-:Y:S05]  /*9230*/  @!P0 BRA `(.L_x_168) ;  /* 0xfffffffc00f08947 */ /* 0x008fea000383ffff */
[----:B------:R-:W-:Y:S05]  /*9240*/  BRA `(.L_x_169) ;  /* 0xffffffb800c07947 */ /* 0x000fea000383ffff */
.L_x_83:
[----:B------:R-:W-:Y:S07]  /*9250*/  MOV R0, UR21 ;  /* 0x0000001500007c02 */ /* 0x000fee0008000f00 */
.L_x_170:
[----:B--2---:R2:W3:Y:S02]  /*9260*/  SYNCS.PHASECHK.TRANS64.TRYWAIT P0, [R0+URZ+0x68], R9 ;  /* 0x00006809000075a7 */ /* 0x0044e400080011ff */
[----:B---3--:R-:W-:Y:S05]  /*9270*/  @!P0 NANOSLEEP.SYNCS 0x989680 ;  /* 0x009896800000895d */ /* 0x008fea0003900000 */
[----:B------:R-:W3:Y:S02]  /*9280*/  @!P0 SYNCS.PHASECHK.TRANS64 P0, [R0+URZ+0x68], R9 ;  /* 0x00006809000085a7 */ /* 0x000ee400080010ff */
[----:B---3--:R-:W-:Y:S05]  /*9290*/  @!P0 BRA `(.L_x_170) ;  /* 0xfffffffc00f08947 */ /* 0x008fea000383ffff */
[----:B------:R-:W-:Y:S05]  /*92a0*/  BRA `(.L_x_171) ;  /* 0xffffffbc00047947 */ /* 0x000fea000383ffff */
.L_x_85:
[----:B------:R-:W-:-:S07]  /*92b0*/  MOV R0, UR21 ;  /* 0x0000001500007c02 */ /* 0x000fce0008000f00 */
.L_x_172:
[----:B---3--:R3:W4:Y:S02]  /*92c0*/  SYNCS.PHASECHK.TRANS64.TRYWAIT P0, [R0+URZ+0x50], R3 ;  /* 0x00005003000075a7 */ /* 0x00872400080011ff */
[----:B----4-:R-:W-:Y:S05]  /*92d0*/  @!P0 NANOSLEEP.SYNCS 0x989680 ;  /* 0x009896800000895d */ /* 0x010fea0003900000 */
[----:B------:R-:W4:Y:S02]  /*92e0*/  @!P0 SYNCS.PHASECHK.TRANS64 P0, [R0+URZ+0x50], R3 ;  /* 0x00005003000085a7 */ /* 0x000f2400080010ff */
[----:B----4-:R-:W-:Y:S05]  /*92f0*/  @!P0 BRA `(.L_x_172) ;  /* 0xfffffffc00f08947 */ /* 0x010fea000383ffff */
[----:B------:R-:W-:Y:S05]  /*9300*/  BRA `(.L_x_173) ;  /* 0xffffffbc00787947 */ /* 0x000fea000383ffff */
.L_x_86:
[----:B---3--:R-:W-:-:S07]  /*9310*/  MOV R0, UR21 ;  /* 0x0000001500007c02 */ /* 0x008fce0008000f00 */
.L_x_174:
[----:B---3--:R3:W4:Y:S02]  /*9320*/  SYNCS.PHASECHK.TRANS64.TRYWAIT P0, [R0+URZ+0x58], R3 ;  /* 0x00005803000075a7 */ /* 0x00872400080011ff */
[----:B----4-:R-:W-:Y:S05]  /*9330*/  @!P0 NANOSLEEP.SYNCS 0x989680 ;  /* 0x009896800000895d */ /* 0x010fea0003900000 */
[----:B------:R-:W4:Y:S02]  /*9340*/  @!P0 SYNCS.PHASECHK.TRANS64 P0, [R0+URZ+0x58], R3 ;  /* 0x00005803000085a7 */ /* 0x000f2400080010ff */
[----:B----4-:R-:W-:Y:S05]  /*9350*/  @!P0 BRA `(.L_x_174) ;  /* 0xfffffffc00f08947 */ /* 0x010fea000383ffff */
[----:B------:R-:W-:Y:S05]  /*9360*/  BRA `(.L_x_175) ;  /* 0xffffffbc00687947 */ /* 0x000fea000383ffff */
.L_x_87:
[----:B---3--:R-:W-:-:S07]  /*9370*/  MOV R0, UR21 ;  /* 0x0000001500007c02 */ /* 0x008fce0008000f00 */
.L_x_176:
[----:B---3--:R3:W4:Y:S02]  /*9380*/  SYNCS.PHASECHK.TRANS64.TRYWAIT P0, [R0+URZ+0x60], R3 ;  /* 0x00006003000075a7 */ /* 0x00872400080011ff */
[----:B----4-:R-:W-:Y:S05]  /*9390*/  @!P0 NANOSLEEP.SYNCS 0x989680 ;  /* 0x009896800000895d */ /* 0x010fea0003900000 */
[----:B------:R-:W4:Y:S02]  /*93a0*/  @!P0 SYNCS.PHASECHK.TRANS64 P0, [R0+URZ+0x60], R3 ;  /* 0x00006003000085a7 */ /* 0x000f2400080010ff */
[----:B----4-:R-:W-:Y:S05]  /*93b0*/  @!P0 BRA `(.L_x_176) ;  /* 0xfffffffc00f08947 */ /* 0x010fea000383ffff */
[----:B------:R-:W-:Y:S05]  /*93c0*/  BRA `(.L_x_177) ;  /* 0xffffffbc00587947 */ /* 0x000fea000383ffff */
.L_x_89:
[----:B-1----:R1:W2:Y:S02]  /*93d0*/  SYNCS.PHASECHK.TRANS64.TRYWAIT P0, [R3+URZ+0x80], R0 ;  /* 0x00008000030075a7 */ /* 0x0022a400080011ff */
[----:B--2---:R-:W-:Y:S05]  /*93e0*/  @!P0 NANOSLEEP.SYNCS 0x989680 ;  /* 0x009896800000895d */ /* 0x004fea0003900000 */
[----:B------:R-:W2:Y:S02]  /*93f0*/  @!P0 SYNCS.PHASECHK.TRANS64 P0, [R3+URZ+0x80], R0 ;  /* 0x00008000030085a7 */ /* 0x000ea400080010ff */
[----:B--2---:R-:W-:Y:S05]  /*9400*/  @!P0 BRA `(.L_x_89) ;  /* 0xfffffffc00f08947 */ /* 0x004fea000383ffff */
[----:B------:R-:W-:Y:S05]  /*9410*/  BRA `(.L_x_178) ;  /* 0xffffffc000187947 */ /* 0x000fea000383ffff */
.L_x_100:
[----:B-1----:R-:W-:Y:S04]  /*9420*/  MOV R2, UR44 ;  /* 0x0000002c00027c02 */ /* 0x002fe80008000f00 */
[----:B------:R1:W2:Y:S03]  /*9430*/  SYNCS.PHASECHK.TRANS64.TRYWAIT P1, [R2+URZ+0x30], R3 ;  /* 0x00003003020075a7 */ /* 0x0002a600080211ff */
[----:B--2---:R-:W-:Y:S05]  /*9440*/  @!P1 NANOSLEEP.SYNCS 0x989680 ;  /* 0x009896800000995d */ /* 0x004fea0003900000 */
[----:B------:R-:W2:Y:S02]  /*9450*/  @!P1 SYNCS.PHASECHK.TRANS64 P1, [R2+URZ+0x30], R3 ;  /* 0x00003003020095a7 */ /* 0x000ea400080210ff */
[----:B--2---:R-:W-:Y:S05]  /*9460*/  @!P1 BRA `(.L_x_100) ;  /* 0xfffffffc00ec9947 */ /* 0x004fea000383ffff */
[----:B------:R-:W-:Y:S05]  /*9470*/  BRA `(.L_x_99) ;  /* 0xffffffcc00887947 */ /* 0x000fea000383ffff */
.L_x_102:
[----:B-1----:R1:W4:Y:S02]  /*9480*/  SYNCS.PHASECHK.TRANS64.TRYWAIT P0, [R75+URZ+0xa0], R0 ;  /* 0x0000a0004b0075a7 */ /* 0x00232400080011ff */
[----:B----4-:R-:W-:Y:S05]  /*9490*/  @!P0 NANOSLEEP.SYNCS 0x989680 ;  /* 0x009896800000895d */ /* 0x010fea0003900000 */
[----:B------:R-:W4:Y:S02]  /*94a0*/  @!P0 SYNCS.PHASECHK.TRANS64 P0, [R75+URZ+0xa0], R0 ;  /* 0x0000a0004b0085a7 */ /* 0x000f2400080010ff */
[----:B----4-:R-:W-:Y:S05]  /*94b0*/  @!P0 BRA `(.L_x_102) ;  /* 0xfffffffc00f08947 */ /* 0x010fea000383ffff */
[----:B------:R-:W-:Y:S05]  /*94c0*/  BRA `(.L_x_101) ;  /* 0xffffffcc00b07947 */ /* 0x000fea000383ffff */
.L_x_111:
[----:B-1----:R1:W3:Y:S02]  /*94d0*/  SYNCS.PHASECHK.TRANS64.TRYWAIT P0, [R3+URZ+0x30], R0 ;  /* 0x00003000030075a7 */ /* 0x0022e400080011ff */
[----:B---3--:R-:W-:Y:S05]  /*94e0*/  @!P0 NANOSLEEP.SYNCS 0x989680 ;  /* 0x009896800000895d */ /* 0x008fea0003900000 */
[----:B------:R-:W3:Y:S02]  /*94f0*/  @!P0 SYNCS.PHASECHK.TRANS64 P0, [R3+URZ+0x30], R0 ;  /* 0x00003000030085a7 */ /* 0x000ee400080010ff */
[----:B---3--:R-:W-:Y:S05]  /*9500*/  @!P0 BRA `(.L_x_111) ;  /* 0xfffffffc00f08947 */ /* 0x008fea000383ffff */
[----:B------:R-:W-:Y:S05]  /*9510*/  BRA `(.L_x_110) ;  /* 0xffffffd400cc7947 */ /* 0x000fea000383ffff */
.L_x_119:
[----:B-1----:R1:W3:Y:S02]  /*9520*/  SYNCS.PHASECHK.TRANS64.TRYWAIT P0, [R0+URZ+0x30], R7 ;  /* 0x00003007000075a7 */ /* 0x0022e400080011ff */
[----:B---3--:R-:W-:Y:S05]  /*9530*/  @!P0 NANOSLEEP.SYNCS 0x989680 ;  /* 0x009896800000895d */ /* 0x008fea0003900000 */
[----:B------:R-:W3:Y:S02]  /*9540*/  @!P0 SYNCS.PHASECHK.TRANS64 P0, [R0+URZ+0x30], R7 ;  /* 0x00003007000085a7 */ /* 0x000ee400080010ff */
[----:B---3--:R-:W-:Y:S05]  /*9550*/  @!P0 BRA `(.L_x_119) ;  /* 0xfffffffc00f08947 */ /* 0x008fea000383ffff */
[----:B------:R-:W-:Y:S05]  /*9560*/  BRA `(.L_x_118) ;  /* 0xffffffe000107947 */ /* 0x000fea000383ffff */
.L_x_127:
[----:B-1----:R1:W3:Y:S02]  /*9570*/  SYNCS.PHASECHK.TRANS64.TRYWAIT P0, [R0+URZ+0x30], R5 ;  /* 0x00003005000075a7 */ /* 0x0022e400080011ff */
[----:B---3--:R-:W-:Y:S05]  /*9580*/  @!P0 NANOSLEEP.SYNCS 0x989680 ;  /* 0x009896800000895d */ /* 0x008fea0003900000 */
[----:B------:R-:W3:Y:S02]  /*9590*/  @!P0 SYNCS.PHASECHK.TRANS64 P0, [R0+URZ+0x30], R5 ;  /* 0x00003005000085a7 */ /* 0x000ee400080010ff */
[----:B---3--:R-:W-:Y:S05]  /*95a0*/  @!P0 BRA `(.L_x_127) ;  /* 0xfffffffc00f08947 */ /* 0x008fea000383ffff */
[----:B------:R-:W-:Y:S05]  /*95b0*/  BRA `(.L_x_126) ;  /* 0xffffffe800547947 */ /* 0x000fea000383ffff */
        .weak           $__internal_0_$__cuda_sm10x_tcgen05_guardrail_trap_col_being_dealloced_not_returned_by_alloc
        .type           $__internal_0_$__cuda_sm10x_tcgen05_guardrail_trap_col_being_dealloced_not_returned_by_alloc,@function
        .size           $__internal_0_$__cuda_sm10x_tcgen05_guardrail_trap_col_being_dealloced_not_returned_by_alloc,($__internal_1_$__cuda_sm10x_tcgen05_guardrail_trap_phase_invalid_during_alloc - $__internal_0_$__cuda_sm10x_tcgen05_guardrail_trap_col_being_dealloced_not_returned_by_alloc)
$__internal_0_$__cuda_sm10x_tcgen05_guardrail_trap_col_being_dealloced_not_returned_by_alloc:
[----:B------:R-:W-:Y:S05]  /*95c0*/  BPT.TRAP 0x1 ;  /* 0x000000040000795c */ /* 0x000fea0000300000 */
[----:B------:R-:W-:-:S04]  /*95d0*/  HFMA2 R3, -RZ, RZ, 0, 0 ;  /* 0x00000000ff037431 */ /* 0x000fc800000001ff */
[----:B------:R-:W-:Y:S05]  /*95e0*/  RET.REL.NODEC R2 `(_ZN7cutlass13device_kernelINS_4gemm6kernel13GemmUniversalIN4cute5tupleIJiiiiEEENS1_10collective13CollectiveMmaINS1_35MainloopSm100TmaUmmaWarpSpecializedILi3ELi2ELi4ENS5_IJNS4_1CILi1EEENSA_ILi2EEESB_EEEEENS5_IJNSA_ILi128EEENSA_ILi64EEESG_EEENS_10tfloat32_tENS5_IJlSB_lEEESI_SJ_NS4_8TiledMMAINS4_8MMA_AtomIJNS4_17SM100_MMA_TF32_SSISI_SI_fLi128ELi64ELNS4_4UMMA5MajorE0ELSO_0ELNSN_7ScaleInE0ELSP_0EEEEEENS4_6LayoutINS5_IJSB_SB_SB_EEENS5_IJNSA_ILi0EEESU_SU_EEEEENS5_IJNS4_10UnderscoreESX_SX_EEEEENS4_23SM90_TMA_LOAD_MULTICASTENS4_14ComposedLayoutINS4_7SwizzleILi3ELi4ELi3EEENS4_18smem_ptr_flag_bitsILi32EEENSS_INS5_IJNSA_ILi8EEENSA_ILi32EEEEEENS5_IJS17_SB_EEEEEEEvNS4_8identityENS4_13SM90_TMA_LOADES1B_vS1C_EENS_8epilogue10collective18CollectiveEpilogueINS1F_23Sm100TmaWarpSpecializedILi4ELi2ELi16ELb1ELb0EEEJSH_NS5_IJNSS_ISF_SB_EENSS_INSA_ILi16EEESB_EEEEESI_SJ_SI_SJ_NS1F_6fusion15FusionCallbacksIS1J_NS1O_17LinearCombinationISI_fSI_fLNS_15FloatRoundStyleE2EEESH_S1N_JEEENS4_5SM1004TMEM4LOAD26SM100_TMEM_LOAD_32dp32b16xES1D_NS11_INS12_ILi2ELi4ELi3EEES15_NSS_INS5_IJS16_S1L_EEENS5_IJS1L_SB_EEEEEEENS4_39AutoVectorizingCopyWithAssumedAlignmentILi128EEENS4_14SM90_TMA_STOREES22_S24_S24_EEEvvEEEEvNT_6ParamsE) ;  /* 0xffffff6802847950 */ /* 0x000fea0003c3ffff */
        .weak           $__internal_1_$__cuda_sm10x_tcgen05_guardrail_trap_phase_invalid_during_alloc
        .type           $__internal_1_$__cuda_sm10x_tcgen05_guardrail_trap_phase_invalid_during_alloc,@function
        .size           $__internal_1_$__cuda_sm10x_tcgen05_guardrail_trap_phase_invalid_during_alloc,($__internal_2_$__cuda_sm10x_tcgen05_guardrail_trap_unallocated_columns_being_dealloced - $__internal_1_$__cuda_sm10x_tcgen05_guardrail_trap_phase_invalid_during_alloc)
$__internal_1_$__cuda_sm10x_tcgen05_guardrail_trap_phase_invalid_during_alloc:
[----:B------:R-:W-:Y:S05]  /*95f0*/  BPT.TRAP 0x1 ;  /* 0x000000040000795c */ /* 0x000fea0000300000 */
[----:B------:R-:W-:-:S04]  /*9600*/  MOV R5, 0x0 ;  /* 0x0000000000057802 */ /* 0x000fc80000000f00 */
[----:B------:R-:W-:Y:S05]  /*9610*/  RET.REL.NODEC R4 `(_ZN7cutlass13device_kernelINS_4gemm6kernel13GemmUniversalIN4cute5tupleIJiiiiEEENS1_10collective13CollectiveMmaINS1_35MainloopSm100TmaUmmaWarpSpecializedILi3ELi2ELi4ENS5_IJNS4_1CILi1EEENSA_ILi2EEESB_EEEEENS5_IJNSA_ILi128EEENSA_ILi64EEESG_EEENS_10tfloat32_tENS5_IJlSB_lEEESI_SJ_NS4_8TiledMMAINS4_8MMA_AtomIJNS4_17SM100_MMA_TF32_SSISI_SI_fLi128ELi64ELNS4_4UMMA5MajorE0ELSO_0ELNSN_7ScaleInE0ELSP_0EEEEEENS4_6LayoutINS5_IJSB_SB_SB_EEENS5_IJNSA_ILi0EEESU_SU_EEEEENS5_IJNS4_10UnderscoreESX_SX_EEEEENS4_23SM90_TMA_LOAD_MULTICASTENS4_14ComposedLayoutINS4_7SwizzleILi3ELi4ELi3EEENS4_18smem_ptr_flag_bitsILi32EEENSS_INS5_IJNSA_ILi8EEENSA_ILi32EEEEEENS5_IJS17_SB_EEEEEEEvNS4_8identityENS4_13SM90_TMA_LOADES1B_vS1C_EENS_8epilogue10collective18CollectiveEpilogueINS1F_23Sm100TmaWarpSpecializedILi4ELi2ELi16ELb1ELb0EEEJSH_NS5_IJNSS_ISF_SB_EENSS_INSA_ILi16EEESB_EEEEESI_SJ_SI_SJ_NS1F_6fusion15FusionCallbacksIS1J_NS1O_17LinearCombinationISI_fSI_fLNS_15FloatRoundStyleE2EEESH_S1N_JEEENS4_5SM1004TMEM4LOAD26SM100_TMEM_LOAD_32dp32b16xES1D_NS11_INS12_ILi2ELi4ELi3EEES15_NSS_INS5_IJS16_S1L_EEENS5_IJS1L_SB_EEEEEEENS4_39AutoVectorizingCopyWithAssumedAlignmentILi128EEENS4_14SM90_TMA_STOREES22_S24_S24_EEEvvEEEEvNT_6ParamsE) ;  /* 0xffffff6804787950 */ /* 0x000fea0003c3ffff */
        .weak           $__internal_2_$__cuda_sm10x_tcgen05_guardrail_trap_unallocated_columns_being_dealloced
        .type           $__internal_2_$__cuda_sm10x_tcgen05_guardrail_trap_unallocated_columns_being_dealloced,@function
        .size           $__internal_2_$__cuda_sm10x_tcgen05_guardrail_trap_unallocated_columns_being_dealloced,(.L_x_180 - $__internal_2_$__cuda_sm10x_tcgen05_guardrail_trap_unallocated_columns_being_dealloced)
$__internal_2_$__cuda_sm10x_tcgen05_guardrail_trap_unallocated_columns_being_dealloced:
[----:B------:R-:W-:Y:S05]  /*9620*/  BPT.TRAP 0x1 ;  /* 0x000000040000795c */ /* 0x000fea0000300000 */
[----:B------:R-:W-:-:S04]  /*9630*/  HFMA2 R3, -RZ, RZ, 0, 0 ;  /* 0x00000000ff037431 */ /* 0x000fc800000001ff */
[----:B------:R-:W-:Y:S05]  /*9640*/  RET.REL.NODEC R2 `(_ZN7cutlass13device_kernelINS_4gemm6kernel13GemmUniversalIN4cute5tupleIJiiiiEEENS1_10collective13CollectiveMmaINS1_35MainloopSm100TmaUmmaWarpSpecializedILi3ELi2ELi4ENS5_IJNS4_1CILi1EEENSA_ILi2EEESB_EEEEENS5_IJNSA_ILi128EEENSA_ILi64EEESG_EEENS_10tfloat32_tENS5_IJlSB_lEEESI_SJ_NS4_8TiledMMAINS4_8MMA_AtomIJNS4_17SM100_MMA_TF32_SSISI_SI_fLi128ELi64ELNS4_4UMMA5MajorE0ELSO_0ELNSN_7ScaleInE0ELSP_0EEEEEENS4_6LayoutINS5_IJSB_SB_SB_EEENS5_IJNSA_ILi0EEESU_SU_EEEEENS5_IJNS4_10UnderscoreESX_SX_EEEEENS4_23SM90_TMA_LOAD_MULTICASTENS4_14ComposedLayoutINS4_7SwizzleILi3ELi4ELi3EEENS4_18smem_ptr_flag_bitsILi32EEENSS_INS5_IJNSA_ILi8EEENSA_ILi32EEEEEENS5_IJS17_SB_EEEEEEEvNS4_8identityENS4_13SM90_TMA_LOADES1B_vS1C_EENS_8epilogue10collective18CollectiveEpilogueINS1F_23Sm100TmaWarpSpecializedILi4ELi2ELi16ELb1ELb0EEEJSH_NS5_IJNSS_ISF_SB_EENSS_INSA_ILi16EEESB_EEEEESI_SJ_SI_SJ_NS1F_6fusion15FusionCallbacksIS1J_NS1O_17LinearCombinationISI_fSI_fLNS_15FloatRoundStyleE2EEESH_S1N_JEEENS4_5SM1004TMEM4LOAD26SM100_TMEM_LOAD_32dp32b16xES1D_NS11_INS12_ILi2ELi4ELi3EEES15_NSS_INS5_IJS16_S1L_EEENS5_IJS1L_SB_EEEEEEENS4_39AutoVectorizingCopyWithAssumedAlignmentILi128EEENS4_14SM90_TMA_STOREES22_S24_S24_EEEvvEEEEvNT_6ParamsE) ;  /* 0xffffff68026c7950 */ /* 0x000fea0003c3ffff */
.L_x_179:
[----:B------:R-:W-:-:S00]  /*9650*/  BRA `(.L_x_179) ;  /* 0xfffffffc00fc7947 */ /* 0x000fc0000383ffff */
[----:B------:R-:W-:-:S00]  /*9660*/  NOP ;  /* 0x0000000000007918 */ /* 0x000fc00000000000 */
        /* <DEDUP_REMOVED lines=9> */
.L_x_180:


//--------------------- .nv.global.init           --------------------------
	.section	.nv.global.init,"aw",@progbits
.nv.global.init:
	.type		$str$27,@object
	.size		$str$27,($str$28 - $str$27)
$str$27:
        /*0000*/ 	.byte	0x28, 0x61, 0x64, 0x64, 0x72, 0x65, 0x73, 0x73, 0x20, 0x26, 0x20, 0x6d, 0x61, 0x73, 0x6b, 0x29
        /*0010*/ 	.byte	0x20, 0x3d, 0x3d, 0x20, 0x30, 0x00
	.type		$str$28,@object
	.size		$str$28,($str$26 - $str$28)
$str$28:
        /*0016*/ 	.byte	0x2f, 0x74, 0x6d, 0x70, 0x2f, 0x63, 0x75, 0x74, 0x6c, 0x61, 0x73, 0x73, 0x5f, 0x73, 0x77, 0x65
        /*0026*/ 	.byte	0x65, 0x70, 0x5f, 0x73, 0x72, 0x63, 0x2f, 0x69, 0x6e, 0x63, 0x6c, 0x75, 0x64, 0x65, 0x2f, 0x63
        /*0036*/ 	.byte	0x75, 0x74, 0x65, 0x2f, 0x70, 0x6f, 0x69, 0x6e, 0x74, 0x65, 0x72, 0x5f, 0x66, 0x6c, 0x61, 0x67
        /*0046*/ 	.byte	0x67, 0x65, 0x64, 0x2e, 0x68, 0x70, 0x70, 0x00
	.type		$str$26,@object
	.size		$str$26,($str$25 - $str$26)
$str$26:
        /*004e*/ 	.byte	0x2f, 0x74, 0x6d, 0x70, 0x2f, 0x63, 0x75, 0x74, 0x6c, 0x61, 0x73, 0x73, 0x5f, 0x73, 0x77, 0x65
        /*005e*/ 	.byte	0x65, 0x70, 0x5f, 0x73, 0x72, 0x63, 0x2f, 0x69, 0x6e, 0x63, 0x6c, 0x75, 0x64, 0x65, 0x2f, 0x63
        /*006e*/ 	.byte	0x75, 0x74, 0x65, 0x2f, 0x61, 0x74, 0x6f, 0x6d, 0x2f, 0x63, 0x6f, 0x70, 0x79, 0x5f, 0x74, 0x72
        /*007e*/ 	.byte	0x61, 0x69, 0x74, 0x73, 0x5f, 0x73, 0x6d, 0x31, 0x30, 0x30, 0x2e, 0x68, 0x70, 0x70, 0x00
	.type		$str$25,@object
	.size		$str$25,(__unnamed_1 - $str$25)
$str$25:
        /*008d*/ 	.byte	0x28, 0x28, 0x75, 0x69, 0x6e, 0x74, 0x33, 0x32, 0x5f, 0x74, 0x28, 0x74, 0x68, 0x72, 0x65, 0x61
        /*009d*/ 	.byte	0x64, 0x49, 0x64, 0x78, 0x2e, 0x78, 0x29, 0x20, 0x2f, 0x20, 0x33, 0x32, 0x29, 0x20, 0x25, 0x20
        /*00ad*/ 	.byte	0x34, 0x29, 0x20, 0x3d, 0x3d, 0x20, 0x28, 0x28, 0x28, 0x74, 0x6d, 0x65, 0x6d, 0x5f, 0x61, 0x64
        /*00bd*/ 	.byte	0x64, 0x72, 0x20, 0x3e, 0x3e, 0x20, 0x31, 0x36, 0x29, 0x20, 0x2f, 0x20, 0x33, 0x32, 0x29, 0x20
        /*00cd*/ 	.byte	0x25, 0x20, 0x34, 0x29, 0x00
	.type		__unnamed_1,@object
	.size		__unnamed_1,(__unnamed_2 - __unnamed_1)
__unnamed_1:
        /*00d2*/ 	.byte	0x61, 0x75, 0x74, 0x6f, 0x20, 0x63, 0x75, 0x74, 0x65, 0x3a, 0x3a, 0x61, 0x73, 0x5f, 0x70, 0x6f
        /* <DEDUP_REMOVED lines=24> */
        /*0262*/ 	.byte	0x32, 0x30, 0x34, 0x38, 0x3e, 0x3e, 0x3e, 0x3e, 0x5d, 0x00
	.type		__unnamed_2,@object
	.size		__unnamed_2,(.L_2 - __unnamed_2)
__unnamed_2:
        /* <DEDUP_REMOVED lines=42> */
        /*050c*/ 	.byte	0x3e, 0x5d, 0x00
.L_2:


//--------------------- .nv.shared._ZN7cutlass13device_kernelINS_4gemm6kernel13GemmUniversalIN4cute5tupleIJiiiiEEENS1_10collective13CollectiveMmaINS1_35MainloopSm100TmaUmmaWarpSpecializedILi3ELi2ELi4ENS5_IJNS4_1CILi1EEENSA_ILi2EEESB_EEEEENS5_IJNSA_ILi128EEENSA_ILi64EEESG_EEENS_10tfloat32_tENS5_IJlSB_lEEESI_SJ_NS4_8TiledMMAINS4_8MMA_AtomIJNS4_17SM100_MMA_TF32_SSISI_SI_fLi128ELi64ELNS4_4UMMA5MajorE0ELSO_0ELNSN_7ScaleInE0ELSP_0EEEEEENS4_6LayoutINS5_IJSB_SB_SB_EEENS5_IJNSA_ILi0EEESU_SU_EEEEENS5_IJNS4_10UnderscoreESX_SX_EEEEENS4_23SM90_TMA_LOAD_MULTICASTENS4_14ComposedLayoutINS4_7SwizzleILi3ELi4ELi3EEENS4_18smem_ptr_flag_bitsILi32EEENSS_INS5_IJNSA_ILi8EEENSA_ILi32EEEEEENS5_IJS17_SB_EEEEEEEvNS4_8identityENS4_13SM90_TMA_LOADES1B_vS1C_EENS_8epilogue10collective18CollectiveEpilogueINS1F_23Sm100TmaWarpSpecializedILi4ELi2ELi16ELb1ELb0EEEJSH_NS5_IJNSS_ISF_SB_EENSS_INSA_ILi16EEESB_EEEEESI_SJ_SI_SJ_NS1F_6fusion15FusionCallbacksIS1J_NS1O_17LinearCombinationISI_fSI_fLNS_15FloatRoundStyleE2EEESH_S1N_JEEENS4_5SM1004TMEM4LOAD26SM100_TMEM_LOAD_32dp32b16xES1D_NS11_INS12_ILi2ELi4ELi3EEES15_NSS_INS5_IJS16_S1L_EEENS5_IJS1L_SB_EEEEEEENS4_39AutoVectorizingCopyWithAssumedAlignmentILi128EEENS4_14SM90_TMA_STOREES22_S24_S24_EEEvvEEEEvNT_6ParamsE --------------------------
	.section	.nv.shared._ZN7cutlass13device_kernelINS_4gemm6kernel13GemmUniversalIN4cute5tupleIJiiiiEEENS1_10collective13CollectiveMmaINS1_35MainloopSm100TmaUmmaWarpSpecializedILi3ELi2ELi4ENS5_IJNS4_1CILi1EEENSA_ILi2EEESB_EEEEENS5_IJNSA_ILi128EEENSA_ILi64EEESG_EEENS_10tfloat32_tENS5_IJlSB_lEEESI_SJ_NS4_8TiledMMAINS4_8MMA_AtomIJNS4_17SM100_MMA_TF32_SSISI_SI_fLi128ELi64ELNS4_4UMMA5MajorE0ELSO_0ELNSN_7ScaleInE0ELSP_0EEEEEENS4_6LayoutINS5_IJSB_SB_SB_EEENS5_IJNSA_ILi0EEESU_SU_EEEEENS5_IJNS4_10UnderscoreESX_SX_EEEEENS4_23SM90_TMA_LOAD_MULTICASTENS4_14ComposedLayoutINS4_7SwizzleILi3ELi4ELi3EEENS4_18smem_ptr_flag_bitsILi32EEENSS_INS5_IJNSA_ILi8EEENSA_ILi32EEEEEENS5_IJS17_SB_EEEEEEEvNS4_8identityENS4_13SM90_TMA_LOADES1B_vS1C_EENS_8epilogue10collective18CollectiveEpilogueINS1F_23Sm100TmaWarpSpecializedILi4ELi2ELi16ELb1ELb0EEEJSH_NS5_IJNSS_ISF_SB_EENSS_INSA_ILi16EEESB_EEEEESI_SJ_SI_SJ_NS1F_6fusion15FusionCallbacksIS1J_NS1O_17LinearCombinationISI_fSI_fLNS_15FloatRoundStyleE2EEESH_S1N_JEEENS4_5SM1004TMEM4LOAD26SM100_TMEM_LOAD_32dp32b16xES1D_NS11_INS12_ILi2ELi4ELi3EEES15_NSS_INS5_IJS16_S1L_EEENS5_IJS1L_SB_EEEEEEENS4_39AutoVectorizingCopyWithAssumedAlignmentILi128EEENS4_14SM90_TMA_STOREES22_S24_S24_EEEvvEEEEvNT_6ParamsE,"aw",@nobits
	.sectionflags	@""
	.align	16
	.zero		1024


//--------------------- .nv.shared.reserved.0     --------------------------
	.section	.nv.shared.reserved.0,"aw",@nobits
	.weak		__nv_reservedSMEM_offset_0_alias
	.size		__nv_reservedSMEM_offset_0_alias, 0, 64
	.other		__nv_reservedSMEM_offset_0_alias,@"STO_CUDA_RESERVED_SHARED STV_DEFAULT"
__nv_reservedSMEM_offset_0_alias:
	.zero		0
.nv.shared.reserved.0:
	.zero		64
	.weak		__nv_reservedSMEM_tcgen05_partition
	.type		__nv_reservedSMEM_tcgen05_partition,@object
	.size		__nv_reservedSMEM_tcgen05_partition,(.L_0 - __nv_reservedSMEM_tcgen05_partition)
__nv_reservedSMEM_tcgen05_partition:
	.zero		32
.L_0:


//--------------------- .nv.global                --------------------------
	.section	.nv.global,"aw",@nobits
.nv.global:
	.type		_ZN39_INTERNAL_8ac3c2ed_4_k_cu_c9109f18_96274cute1_E,@object
	.size		_ZN39_INTERNAL_8ac3c2ed_4_k_cu_c9109f18_96274cute1_E,(_ZN39_INTERNAL_8ac3c2ed_4_k_cu_c9109f18_96274cuda3std3__45__cpo6cbeginE - _ZN39_INTERNAL_8ac3c2ed_4_k_cu_c9109f18_96274cute1_E)
_ZN39_INTERNAL_8ac3c2ed_4_k_cu_c9109f18_96274cute1_E:
	.zero		1
	.type		_ZN39_INTERNAL_8ac3c2ed_4_k_cu_c9109f18_96274cuda3std3__45__cpo6cbeginE,@object
	.size		_ZN39_INTERNAL_8ac3c2ed_4_k_cu_c9109f18_96274cuda3std3__45__cpo6cbeginE,(_ZN39_INTERNAL_8ac3c2ed_4_k_cu_c9109f18_96274cuda3std3__48in_placeE - _ZN39_INTERNAL_8ac3c2ed_4_k_cu_c9109f18_96274cuda3std3__45__cpo6cbeginE)
_ZN39_INTERNAL_8ac3c2ed_4_k_cu_c9109f18_96274cuda3std3__45__cpo6cbeginE:
	.zero		1
	.type		_ZN39_INTERNAL_8ac3c2ed_4_k_cu_c9109f18_96274cuda3std3__48in_placeE,@object
	.size		_ZN39_INTERNAL_8ac3c2ed_4_k_cu_c9109f18_96274cuda3std3__48in_placeE,(_ZN39_INTERNAL_8ac3c2ed_4_k_cu_c9109f18_96274cuda3std6ranges3__45__cpo9iter_moveE - _ZN39_INTERNAL_8ac3c2ed_4_k_cu_c9109f18_96274cuda3std3__48in_placeE)
_ZN39_INTERNAL_8ac3c2ed_4_k_cu_c9109f18_96274cuda3std3__48in_placeE:
	.zero		1
	.type		_ZN39_INTERNAL_8ac3c2ed_4_k_cu_c9109f18_96274cuda3std6ranges3__45__cpo9iter_moveE,@object
	.size		_ZN39_INTERNAL_8ac3c2ed_4_k_cu_c9109f18_96274cuda3std6ranges3__45__cpo9iter_moveE,(_ZN39_INTERNAL_8ac3c2ed_4_k_cu_c9109f18_96274cuda3std3__45__cpo5beginE - _ZN39_INTERNAL_8ac3c2ed_4_k_cu_c9109f18_96274cuda3std6ranges3__45__cpo9iter_moveE)
_ZN39_INTERNAL_8ac3c2ed_4_k_cu_c9109f18_96274cuda3std6ranges3__45__cpo9iter_moveE:
	.zero		1
	.type		_ZN39_INTERNAL_8ac3c2ed_4_k_cu_c9109f18_96274cuda3std3__45__cpo5beginE,@object
	.size		_ZN39_INTERNAL_8ac3c2ed_4_k_cu_c9109f18_96274cuda3std3__45__cpo5beginE,(_ZN39_INTERNAL_8ac3c2ed_4_k_cu_c9109f18_96274cuda3std3__441_GLOBAL__N__8ac3c2ed_4_k_cu_c9109f18_96276ignoreE - _ZN39_INTERNAL_8ac3c2ed_4_k_cu_c9109f18_96274cuda3std3__45__cpo5beginE)
_ZN39_INTERNAL_8ac3c2ed_4_k_cu_c9109f18_96274cuda3std3__45__cpo5beginE:
	.zero		1
	.type		_ZN39_INTERNAL_8ac3c2ed_4_k_cu_c9109f18_96274cuda3std3__441_GLOBAL__N__8ac3c2ed_4_k_cu_c9109f18_96276ignoreE,@object
	.size		_ZN39_INTERNAL_8ac3c2ed_4_k_cu_c9109f18_96274cuda3std3__441_GLOBAL__N__8ac3c2ed_4_k_cu_c9109f18_96276ignoreE,(_ZN39_INTERNAL_8ac3c2ed_4_k_cu_c9109f18_96274cute7productE - _ZN39_INTERNAL_8ac3c2ed_4_k_cu_c9109f18_96274cuda3std3__441_GLOBAL__N__8ac3c2ed_4_k_cu_c9109f18_96276ignoreE)
_ZN39_INTERNAL_8ac3c2ed_4_k_cu_c9109f18_96274cuda3std3__441_GLOBAL__N__8ac3c2ed_4_k_cu_c9109f18_96276ignoreE:
	.zero		1
	.type		_ZN39_INTERNAL_8ac3c2ed_4_k_cu_c9109f18_96274cute7productE,@object
	.size		_ZN39_INTERNAL_8ac3c2ed_4_k_cu_c9109f18_96274cute7productE,(_ZN39_INTERNAL_8ac3c2ed_4_k_cu_c9109f18_96274cuda3std3__45__cpo3endE - _ZN39_INTERNAL_8ac3c2ed_4_k_cu_c9109f18_96274cute7productE)
_ZN39_INTERNAL_8ac3c2ed_4_k_cu_c9109f18_96274cute7productE:
	.zero		1
	.type		_ZN39_INTERNAL_8ac3c2ed_4_k_cu_c9109f18_96274cuda3std3__45__cpo3endE,@object
	.size		_ZN39_INTERNAL_8ac3c2ed_4_k_cu_c9109f18_96274cuda3std3__45__cpo3endE,(_ZN39_INTERNAL_8ac3c2ed_4_k_cu_c9109f18_96274cuda3std3__419piecewise_constructE - _ZN39_INTERNAL_8ac3c2ed_4_k_cu_c9109f18_96274cuda3std3__45__cpo3endE)
_ZN39_INTERNAL_8ac3c2ed_4_k_cu_c9109f18_96274cuda3std3__45__cpo3endE:
	.zero		1
	.type		_ZN39_INTERNAL_8ac3c2ed_4_k_cu_c9109f18_96274cuda3std3__419piecewise_constructE,@object
	.size		_ZN39_INTERNAL_8ac3c2ed_4_k_cu_c9109f18_96274cuda3std3__419piecewise_constructE,(_ZN39_INTERNAL_8ac3c2ed_4_k_cu_c9109f18_96274cuda3std3__45__cpo4cendE - _ZN39_INTERNAL_8ac3c2ed_4_k_cu_c9109f18_96274cuda3std3__419piecewise_constructE)
_ZN39_INTERNAL_8ac3c2ed_4_k_cu_c9109f18_96274cuda3std3__419piecewise_constructE:
	.zero		1
	.type		_ZN39_INTERNAL_8ac3c2ed_4_k_cu_c9109f18_96274cuda3std3__45__cpo4cendE,@object
	.size		_ZN39_INTERNAL_8ac3c2ed_4_k_cu_c9109f18_96274cuda3std3__45__cpo4cendE,(_ZN39_INTERNAL_8ac3c2ed_4_k_cu_c9109f18_96274cuda3std6ranges3__45__cpo4swapE - _ZN39_INTERNAL_8ac3c2ed_4_k_cu_c9109f18_96274cuda3std3__45__cpo4cendE)
_ZN39_INTERNAL_8ac3c2ed_4_k_cu_c9109f18_96274cuda3std3__45__cpo4cendE:
	.zero		1
	.type		_ZN39_INTERNAL_8ac3c2ed_4_k_cu_c9109f18_96274cuda3std6ranges3__45__cpo4swapE,@object
	.size		_ZN39_INTERNAL_8ac3c2ed_4_k_cu_c9109f18_96274cuda3std6ranges3__45__cpo4swapE,(.L_10 - _ZN39_INTERNAL_8ac3c2ed_4_k_cu_c9109f18_96274cuda3std6ranges3__45__cpo4swapE)
_ZN39_INTERNAL_8ac3c2ed_4_k_cu_c9109f18_96274cuda3std6ranges3__45__cpo4swapE:
	.zero		1
.L_10:


//--------------------- .nv.constant0._ZN7cutlass13device_kernelINS_4gemm6kernel13GemmUniversalIN4cute5tupleIJiiiiEEENS1_10collective13CollectiveMmaINS1_35MainloopSm100TmaUmmaWarpSpecializedILi3ELi2ELi4ENS5_IJNS4_1CILi1EEENSA_ILi2EEESB_EEEEENS5_IJNSA_ILi128EEENSA_ILi64EEESG_EEENS_10tfloat32_tENS5_IJlSB_lEEESI_SJ_NS4_8TiledMMAINS4_8MMA_AtomIJNS4_17SM100_MMA_TF32_SSISI_SI_fLi128ELi64ELNS4_4UMMA5MajorE0ELSO_0ELNSN_7ScaleInE0ELSP_0EEEEEENS4_6LayoutINS5_IJSB_SB_SB_EEENS5_IJNSA_ILi0EEESU_SU_EEEEENS5_IJNS4_10UnderscoreESX_SX_EEEEENS4_23SM90_TMA_LOAD_MULTICASTENS4_14ComposedLayoutINS4_7SwizzleILi3ELi4ELi3EEENS4_18smem_ptr_flag_bitsILi32EEENSS_INS5_IJNSA_ILi8EEENSA_ILi32EEEEEENS5_IJS17_SB_EEEEEEEvNS4_8identityENS4_13SM90_TMA_LOADES1B_vS1C_EENS_8epilogue10collective18CollectiveEpilogueINS1F_23Sm100TmaWarpSpecializedILi4ELi2ELi16ELb1ELb0EEEJSH_NS5_IJNSS_ISF_SB_EENSS_INSA_ILi16EEESB_EEEEESI_SJ_SI_SJ_NS1F_6fusion15FusionCallbacksIS1J_NS1O_17LinearCombinationISI_fSI_fLNS_15FloatRoundStyleE2EEESH_S1N_JEEENS4_5SM1004TMEM4LOAD26SM100_TMEM_LOAD_32dp32b16xES1D_NS11_INS12_ILi2ELi4ELi3EEES15_NSS_INS5_IJS16_S1L_EEENS5_IJS1L_SB_EEEEEEENS4_39AutoVectorizingCopyWithAssumedAlignmentILi128EEENS4_14SM90_TMA_STOREES22_S24_S24_EEEvvEEEEvNT_6ParamsE --------------------------
	.section	.nv.constant0._ZN7cutlass13device_kernelINS_4gemm6kernel13GemmUniversalIN4cute5tupleIJiiiiEEENS1_10collective13CollectiveMmaINS1_35MainloopSm100TmaUmmaWarpSpecializedILi3ELi2ELi4ENS5_IJNS4_1CILi1EEENSA_ILi2EEESB_EEEEENS5_IJNSA_ILi128EEENSA_ILi64EEESG_EEENS_10tfloat32_tENS5_IJlSB_lEEESI_SJ_NS4_8TiledMMAINS4_8MMA_AtomIJNS4_17SM100_MMA_TF32_SSISI_SI_fLi128ELi64ELNS4_4UMMA5MajorE0ELSO_0ELNSN_7ScaleInE0ELSP_0EEEEEENS4_6LayoutINS5_IJSB_SB_SB_EEENS5_IJNSA_ILi0EEESU_SU_EEEEENS5_IJNS4_10UnderscoreESX_SX_EEEEENS4_23SM90_TMA_LOAD_MULTICASTENS4_14ComposedLayoutINS4_7SwizzleILi3ELi4ELi3EEENS4_18smem_ptr_flag_bitsILi32EEENSS_INS5_IJNSA_ILi8EEENSA_ILi32EEEEEENS5_IJS17_SB_EEEEEEEvNS4_8identityENS4_13SM90_TMA_LOADES1B_vS1C_EENS_8epilogue10collective18CollectiveEpilogueINS1F_23Sm100TmaWarpSpecializedILi4ELi2ELi16ELb1ELb0EEEJSH_NS5_IJNSS_ISF_SB_EENSS_INSA_ILi16EEESB_EEEEESI_SJ_SI_SJ_NS1F_6fusion15FusionCallbacksIS1J_NS1O_17LinearCombinationISI_fSI_fLNS_15FloatRoundStyleE2EEESH_S1N_JEEENS4_5SM1004TMEM4LOAD26SM100_TMEM_LOAD_32dp32b16xES1D_NS11_INS12_ILi2ELi4ELi3EEES15_NSS_INS5_IJS16_S1L_EEENS5_IJS1L_SB_EEEEEEENS4_39AutoVectorizingCopyWithAssumedAlignmentILi128EEENS4_14SM90_TMA_STOREES22_S24_S24_EEEvvEEEEvNT_6ParamsE,"a",@progbits
	.sectionflags	@""
	.align	4
.nv.constant0._ZN7cutlass13device_kernelINS_4gemm6kernel13GemmUniversalIN4cute5tupleIJiiiiEEENS1_10collective13CollectiveMmaINS1_35MainloopSm100TmaUmmaWarpSpecializedILi3ELi2ELi4ENS5_IJNS4_1CILi1EEENSA_ILi2EEESB_EEEEENS5_IJNSA_ILi128EEENSA_ILi64EEESG_EEENS_10tfloat32_tENS5_IJlSB_lEEESI_SJ_NS4_8TiledMMAINS4_8MMA_AtomIJNS4_17SM100_MMA_TF32_SSISI_SI_fLi128ELi64ELNS4_4UMMA5MajorE0ELSO_0ELNSN_7ScaleInE0ELSP_0EEEEEENS4_6LayoutINS5_IJSB_SB_SB_EEENS5_IJNSA_ILi0EEESU_SU_EEEEENS5_IJNS4_10UnderscoreESX_SX_EEEEENS4_23SM90_TMA_LOAD_MULTICASTENS4_14ComposedLayoutINS4_7SwizzleILi3ELi4ELi3EEENS4_18smem_ptr_flag_bitsILi32EEENSS_INS5_IJNSA_ILi8EEENSA_ILi32EEEEEENS5_IJS17_SB_EEEEEEEvNS4_8identityENS4_13SM90_TMA_LOADES1B_vS1C_EENS_8epilogue10collective18CollectiveEpilogueINS1F_23Sm100TmaWarpSpecializedILi4ELi2ELi16ELb1ELb0EEEJSH_NS5_IJNSS_ISF_SB_EENSS_INSA_ILi16EEESB_EEEEESI_SJ_SI_SJ_NS1F_6fusion15FusionCallbacksIS1J_NS1O_17LinearCombinationISI_fSI_fLNS_15FloatRoundStyleE2EEESH_S1N_JEEENS4_5SM1004TMEM4LOAD26SM100_TMEM_LOAD_32dp32b16xES1D_NS11_INS12_ILi2ELi4ELi3EEES15_NSS_INS5_IJS16_S1L_EEENS5_IJS1L_SB_EEEEEEENS4_39AutoVectorizingCopyWithAssumedAlignmentILi128EEENS4_14SM90_TMA_STOREES22_S24_S24_EEEvvEEEEvNT_6ParamsE:
	.zero		2944


//--------------------- SYMBOLS --------------------------

	.type		.nv.reservedSmem.offset0,@object
	.size		.nv.reservedSmem.offset0,0x4
	.type		.nv.reservedSmem.cap,@object
	.size		.nv.reservedSmem.cap,0x4
	.type		__assertfail,@function
